	.target	sm_86

	.elftype	@"ET_EXEC"


//--------------------- .note.nv.tkinfo           --------------------------
	.section	.note.nv.tkinfo,"",@"SHT_NOTE"
	.sectionflags	@"SHF_NOTE_NV_TKINFO"
	.tkinfo
        /*0018*/ 	.word	0x00000002
        /*0030*/ 	.string	""
        /*0030*/ 	.string	"ptxas"
        /*0030*/ 	.string	"Cuda compilation tools, release 13.1, V13.1.80"
        /*0030*/ 	.string	"Build cuda_13.1.r13.1/compiler.36836380_0"
        /*0030*/ 	.string	"-v  -arch sm_86 "



//--------------------- .note.nv.cuinfo           --------------------------
	.section	.note.nv.cuinfo,"",@"SHT_NOTE"
	.sectionflags	@"SHF_NOTE_NV_CUINFO"
        /*0018*/ 	.short	0x0002
        /*001a*/ 	.short	0x0050
        /*001c*/ 	.short	0x0083
	.zero		2


//--------------------- .nv.info                  --------------------------
	.section	.nv.info,"",@"SHT_CUDA_INFO"
	.align	4


	//----- nvinfo : EIATTR_REGCOUNT
	.align		4
        /*0000*/ 	.byte	0x04, 0x2f
        /*0002*/ 	.short	(.L_1 - .L_0)
	.align		4
.L_0:
        /*0004*/ 	.word	index@(gemm_mma_kernel)
        /*0008*/ 	.word	0x00000071


	//----- nvinfo : EIATTR_FRAME_SIZE
	.align		4
.L_1:
        /*000c*/ 	.byte	0x04, 0x11
        /*000e*/ 	.short	(.L_3 - .L_2)
	.align		4
.L_2:
        /*0010*/ 	.word	index@(gemm_mma_kernel)
        /*0014*/ 	.word	0x00000000


	//----- nvinfo : EIATTR_MIN_STACK_SIZE
	.align		4
.L_3:
        /*0018*/ 	.byte	0x04, 0x12
        /*001a*/ 	.short	(.L_5 - .L_4)
	.align		4
.L_4:
        /*001c*/ 	.word	index@(gemm_mma_kernel)
        /*0020*/ 	.word	0x00000000
.L_5:


//--------------------- .nv.info.gemm_mma_kernel  --------------------------
	.section	.nv.info.gemm_mma_kernel,"",@"SHT_CUDA_INFO"
	.sectionflags	@""
	.align	4


	//----- nvinfo : EIATTR_CUDA_API_VERSION
	.align		4
        /*0000*/ 	.byte	0x04, 0x37
        /*0002*/ 	.short	(.L_7 - .L_6)
.L_6:
        /*0004*/ 	.word	0x00000083


	//----- nvinfo : EIATTR_SW2861232_WAR
	.align		4
.L_7:
        /*0008*/ 	.byte	0x01, 0x35
	.zero		2


	//----- nvinfo : EIATTR_PARAM_CBANK
	.align		4
        /*000c*/ 	.byte	0x04, 0x0a
        /*000e*/ 	.short	(.L_9 - .L_8)
	.align		4
.L_8:
        /*0010*/ 	.word	index@(.nv.constant0.gemm_mma_kernel)
        /*0014*/ 	.short	0x0160
        /*0016*/ 	.short	0x0024


	//----- nvinfo : EIATTR_CBANK_PARAM_SIZE
	.align		4
.L_9:
        /*0018*/ 	.byte	0x03, 0x19
        /*001a*/ 	.short	0x0024


	//----- nvinfo : EIATTR_KPARAM_INFO
	.align		4
        /*001c*/ 	.byte	0x04, 0x17
        /*001e*/ 	.short	(.L_11 - .L_10)
.L_10:
        /*0020*/ 	.word	0x00000000
        /*0024*/ 	.short	0x0005
        /*0026*/ 	.short	0x0020
        /*0028*/ 	.byte	0x00, 0xf0, 0x11, 0x00


	//----- nvinfo : EIATTR_KPARAM_INFO
	.align		4
.L_11:
        /*002c*/ 	.byte	0x04, 0x17
        /*002e*/ 	.short	(.L_13 - .L_12)
.L_12:
        /*0030*/ 	.word	0x00000000
        /*0034*/ 	.short	0x0004
        /*0036*/ 	.short	0x001c
        /*0038*/ 	.byte	0x00, 0xf0, 0x11, 0x00


	//----- nvinfo : EIATTR_KPARAM_INFO
	.align		4
.L_13:
        /*003c*/ 	.byte	0x04, 0x17
        /*003e*/ 	.short	(.L_15 - .L_14)
.L_14:
        /*0040*/ 	.word	0x00000000
        /*0044*/ 	.short	0x0003
        /*0046*/ 	.short	0x0018
        /*0048*/ 	.byte	0x00, 0xf0, 0x11, 0x00


	//----- nvinfo : EIATTR_KPARAM_INFO
	.align		4
.L_15:
        /*004c*/ 	.byte	0x04, 0x17
        /*004e*/ 	.short	(.L_17 - .L_16)
.L_16:
        /*0050*/ 	.word	0x00000000
        /*0054*/ 	.short	0x0002
        /*0056*/ 	.short	0x0010
        /*0058*/ 	.byte	0x00, 0xf0, 0x21, 0x00


	//----- nvinfo : EIATTR_KPARAM_INFO
	.align		4
.L_17:
        /*005c*/ 	.byte	0x04, 0x17
        /*005e*/ 	.short	(.L_19 - .L_18)
.L_18:
        /*0060*/ 	.word	0x00000000
        /*0064*/ 	.short	0x0001
        /*0066*/ 	.short	0x0008
        /*0068*/ 	.byte	0x00, 0xf0, 0x21, 0x00


	//----- nvinfo : EIATTR_KPARAM_INFO
	.align		4
.L_19:
        /*006c*/ 	.byte	0x04, 0x17
        /*006e*/ 	.short	(.L_21 - .L_20)
.L_20:
        /*0070*/ 	.word	0x00000000
        /*0074*/ 	.short	0x0000
        /*0076*/ 	.short	0x0000
        /*0078*/ 	.byte	0x00, 0xf0, 0x21, 0x00


	//----- nvinfo : EIATTR_WMMA_USED
	.align		4
.L_21:
        /*007c*/ 	.byte	0x01, 0x2b
	.zero		2


	//----- nvinfo : EIATTR_MAXREG_COUNT
	.align		4
        /*0080*/ 	.byte	0x03, 0x1b
        /*0082*/ 	.short	0x00a8


	//----- nvinfo : EIATTR_NUM_BARRIERS
	.align		4
        /*0084*/ 	.byte	0x02, 0x4c
        /*0086*/ 	.byte	0x01
	.zero		1


	//----- nvinfo : EIATTR_MERCURY_ISA_VERSION
	.align		4
        /*0088*/ 	.byte	0x03, 0x5f
        /*008a*/ 	.short	0x0000


	//----- nvinfo : EIATTR_EXIT_INSTR_OFFSETS
	.align		4
        /*008c*/ 	.byte	0x04, 0x1c
        /*008e*/ 	.short	(.L_23 - .L_22)


	//   ....[0]....
.L_22:
        /*0090*/ 	.word	0x00002410


	//   ....[1]....
        /*0094*/ 	.word	0x00002e30


	//   ....[2]....
        /*0098*/ 	.word	0x00002f70


	//----- nvinfo : EIATTR_MAX_THREADS
	.align		4
.L_23:
        /*009c*/ 	.byte	0x04, 0x05
        /*009e*/ 	.short	(.L_25 - .L_24)
.L_24:
        /*00a0*/ 	.word	0x00000120
        /*00a4*/ 	.word	0x00000001
        /*00a8*/ 	.word	0x00000001


	//----- nvinfo : EIATTR_CRS_STACK_SIZE
	.align		4
.L_25:
        /*00ac*/ 	.byte	0x04, 0x1e
        /*00ae*/ 	.short	(.L_27 - .L_26)
.L_26:
        /*00b0*/ 	.word	0x00000000
.L_27:


//--------------------- .nv.callgraph             --------------------------
	.section	.nv.callgraph,"",@"SHT_CUDA_CALLGRAPH"
	.align	4
	.sectionentsize	8
	.align		4
        /*0000*/ 	.word	0x00000000
	.align		4
        /*0004*/ 	.word	0xffffffff
	.align		4
        /*0008*/ 	.word	0x00000000
	.align		4
        /*000c*/ 	.word	0xfffffffe
	.align		4
        /*0010*/ 	.word	0x00000000
	.align		4
        /*0014*/ 	.word	0xfffffffd
	.align		4
        /*0018*/ 	.word	0x00000000
	.align		4
        /*001c*/ 	.word	0xfffffffc


//--------------------- .nv.rel.action            --------------------------
	.section	.nv.rel.action,"",@"SHT_CUDA_RELOCINFO"
	.align	8
	.sectionentsize	8
        /*0000*/ 	.byte	0x73, 0x00, 0x00, 0x00, 0x00, 0x00, 0x00, 0x00, 0x00, 0x00, 0x00, 0x11, 0x25, 0x00, 0x05, 0x36


//--------------------- .nv.constant0.gemm_mma_kernel --------------------------
	.section	.nv.constant0.gemm_mma_kernel,"a",@progbits
	.sectionflags	@""
	.align	4
.nv.constant0.gemm_mma_kernel:
	.zero		388


//--------------------- .text.gemm_mma_kernel     --------------------------
	.section	.text.gemm_mma_kernel,"ax",@progbits
	.sectioninfo	@"SHI_REGISTERS=113"
	.align	128
        .global         gemm_mma_kernel
        .type           gemm_mma_kernel,@function
        .size           gemm_mma_kernel,(.L_x_33 - gemm_mma_kernel)
        .other          gemm_mma_kernel,@"STO_CUDA_ENTRY STV_DEFAULT"
gemm_mma_kernel:
.text.gemm_mma_kernel:
[----:B------:R-:W-:Y:S02]  /*0000*/  IMAD.MOV.U32 R1, RZ, RZ, c[0x0][0x28] ;  /* 0x00000a00ff017624 */ /* 0x000fe400078e00ff */
[----:B------:R-:W1:Y:S01]  /*0010*/  S2R R0, SR_TID.X ;  /* 0x0000000000007919 */ /* 0x000e620000002100 */
[----:B------:R-:W-:Y:S01]  /*0020*/  IMAD.MOV.U32 R3, RZ, RZ, c[0x0][0x180] ;  /* 0x00006000ff037624 */ /* 0x000fe200078e00ff */
[----:B------:R-:W-:Y:S01]  /*0030*/  ULDC.64 UR4, c[0x0][0x118] ;  /* 0x0000460000047ab9 */ /* 0x000fe20000000a00 */
[----:B------:R-:W-:Y:S01]  /*0040*/  CS2R R92, SRZ ;  /* 0x00000000005c7805 */ /* 0x000fe2000001ff00 */
[----:B------:R-:W2:Y:S01]  /*0050*/  S2R R110, SR_CTAID.X ;  /* 0x00000000006e7919 */ /* 0x000ea20000002500 */
[----:B------:R-:W-:Y:S01]  /*0060*/  CS2R R90, SRZ ;  /* 0x00000000005a7805 */ /* 0x000fe2000001ff00 */
[----:B------:R-:W-:Y:S01]  /*0070*/  ISETP.GE.AND P0, PT, R3, 0x1, PT ;  /* 0x000000010300780c */ /* 0x000fe20003f06270 */
[----:B------:R-:W-:Y:S01]  /*0080*/  CS2R R102, SRZ ;  /* 0x0000000000667805 */ /* 0x000fe2000001ff00 */
        /* <DEDUP_REMOVED lines=13> */
[----:B-1----:R-:W-:-:S04]  /*0160*/  SHF.R.S32.HI R7, RZ, 0x1f, R0 ;  /* 0x0000001fff077819 */ /* 0x002fc80000011400 */
[----:B------:R-:W-:Y:S01]  /*0170*/  LEA.HI R107, R7, R0, RZ, 0x5 ;  /* 0x00000000076b7211 */ /* 0x000fe200078f28ff */
[----:B--2---:R-:W-:-:S03]  /*0180*/  IMAD.SHL.U32 R110, R110, 0x80, RZ ;  /* 0x000000806e6e7824 */ /* 0x004fc600078e00ff */
[----:B------:R-:W-:Y:S01]  /*0190*/  LEA.HI.SX32 R107, R107, 0xffffffff, 0x1b ;  /* 0xffffffff6b6b7811 */ /* 0x000fe200078fdaff */
[----:B------:R-:W-:Y:S05]  /*01a0*/  @!P0 BRA `(.L_x_0) ;  /* 0x0000225000008947 */ /* 0x000fea0003800000 */
[----:B------:R-:W-:Y:S01]  /*01b0*/  IADD3 R3, R3, 0x1f, RZ ;  /* 0x0000001f03037810 */ /* 0x000fe20007ffe0ff */
[C---:B------:R-:W-:Y:S01]  /*01c0*/  IMAD.SHL.U32 R2, R0.reuse, 0x8, RZ ;  /* 0x0000000800027824 */ /* 0x040fe200078e00ff */
[C---:B------:R-:W-:Y:S01]  /*01d0*/  IADD3 R4, R0.reuse, 0x20, RZ ;  /* 0x0000002000047810 */ /* 0x040fe20007ffe0ff */
[----:B------:R-:W-:Y:S01]  /*01e0*/  IMAD.MOV.U32 R18, RZ, RZ, RZ ;  /* 0x000000ffff127224 */ /* 0x000fe200078e00ff */
[----:B------:R-:W-:Y:S01]  /*01f0*/  SHF.R.S32.HI R6, RZ, 0x1f, R3 ;  /* 0x0000001fff067819 */ /* 0x000fe20000011403 */
[----:B------:R-:W-:Y:S01]  /*0200*/  CS2R R20, SRZ ;  /* 0x0000000000147805 */ /* 0x000fe2000001ff00 */
[----:B------:R-:W-:Y:S01]  /*0210*/  IADD3 R8, R0, 0x40, RZ ;  /* 0x0000004000087810 */ /* 0x000fe20007ffe0ff */
[----:B------:R-:W-:Y:S01]  /*0220*/  IMAD.MOV.U32 R22, RZ, RZ, RZ ;  /* 0x000000ffff167224 */ /* 0x000fe200078e00ff */
[----:B------:R-:W-:Y:S01]  /*0230*/  SHF.R.S32.HI R5, RZ, 0x1f, R4 ;  /* 0x0000001fff057819 */ /* 0x000fe20000011404 */
[----:B------:R-:W-:Y:S01]  /*0240*/  CS2R R84, SRZ ;  /* 0x0000000000547805 */ /* 0x000fe2000001ff00 */
[----:B------:R-:W-:Y:S01]  /*0250*/  LEA.HI R25, R6, R3, RZ, 0x5 ;  /* 0x0000000306197211 */ /* 0x000fe200078f28ff */
[----:B------:R-:W-:Y:S01]  /*0260*/  IMAD.MOV.U32 R86, RZ, RZ, RZ ;  /* 0x000000ffff567224 */ /* 0x000fe200078e00ff */
[----:B------:R-:W-:Y:S01]  /*0270*/  SHF.R.S32.HI R3, RZ, 0x1f, R2 ;  /* 0x0000001fff037819 */ /* 0x000fe20000011402 */
[----:B------:R-:W-:Y:S01]  /*0280*/  CS2R R88, SRZ ;  /* 0x0000000000587805 */ /* 0x000fe2000001ff00 */
[----:B------:R-:W-:Y:S01]  /*0290*/  SHF.R.S32.HI R9, RZ, 0x1f, R8 ;  /* 0x0000001fff097819 */ /* 0x000fe20000011408 */
[----:B------:R-:W-:Y:S01]  /*02a0*/  IMAD.MOV.U32 R94, RZ, RZ, RZ ;  /* 0x000000ffff5e7224 */ /* 0x000fe200078e00ff */
[CC--:B------:R-:W-:Y:S01]  /*02b0*/  LEA.HI R11, R5.reuse, R4.reuse, RZ, 0x2 ;  /* 0x00000004050b7211 */ /* 0x0c0fe200078f10ff */
[----:B------:R-:W-:Y:S01]  /*02c0*/  CS2R R96, SRZ ;  /* 0x0000000000607805 */ /* 0x000fe2000001ff00 */
[----:B------:R-:W-:Y:S01]  /*02d0*/  LEA.HI R12, R5, R4, RZ, 0x4 ;  /* 0x00000004050c7211 */ /* 0x000fe200078f20ff */
[----:B------:R-:W-:Y:S01]  /*02e0*/  IMAD.SHL.U32 R5, R4, 0x8, RZ ;  /* 0x0000000804057824 */ /* 0x000fe200078e00ff */
[----:B------:R-:W-:Y:S01]  /*02f0*/  LEA.HI R4, R3, R2, RZ, 0x5 ;  /* 0x0000000203047211 */ /* 0x000fe200078f28ff */
[----:B------:R-:W-:Y:S01]  /*0300*/  IMAD.MOV.U32 R98, RZ, RZ, RZ ;  /* 0x000000ffff627224 */ /* 0x000fe200078e00ff */
[CC--:B------:R-:W-:Y:S01]  /*0310*/  LEA.HI R10, R9.reuse, R8.reuse, RZ, 0x2 ;  /* 0x00000008090a7211 */ /* 0x0c0fe200078f10ff */
[----:B------:R-:W-:Y:S01]  /*0320*/  CS2R R100, SRZ ;  /* 0x0000000000647805 */ /* 0x000fe2000001ff00 */
[----:B------:R-:W-:Y:S01]  /*0330*/  LEA.HI R24, R9, R8, RZ, 0x4 ;  /* 0x0000000809187211 */ /* 0x000fe200078f20ff */
[----:B------:R-:W-:Y:S01]  /*0340*/  IMAD.SHL.U32 R8, R8, 0x8, RZ ;  /* 0x0000000808087824 */ /* 0x000fe200078e00ff */
[----:B------:R-:W-:Y:S01]  /*0350*/  LEA.HI R6, R3, R2, RZ, 0x7 ;  /* 0x0000000203067211 */ /* 0x000fe200078f38ff */
[----:B------:R-:W-:Y:S01]  /*0360*/  IMAD.MOV.U32 R102, RZ, RZ, RZ ;  /* 0x000000ffff667224 */ /* 0x000fe200078e00ff */
[----:B------:R-:W-:Y:S01]  /*0370*/  LOP3.LUT R3, R4, 0xffffffe0, RZ, 0xc0, !PT ;  /* 0xffffffe004037812 */ /* 0x000fe200078ec0ff */
[----:B------:R-:W-:Y:S01]  /*0380*/  CS2R R104, SRZ ;  /* 0x0000000000687805 */ /* 0x000fe2000001ff00 */
[----:B------:R-:W-:Y:S01]  /*0390*/  SHF.R.S32.HI R4, RZ, 0x1f, R5 ;  /* 0x0000001fff047819 */ /* 0x000fe20000011405 */
[----:B------:R-:W-:Y:S01]  /*03a0*/  IMAD.MOV.U32 R90, RZ, RZ, RZ ;  /* 0x000000ffff5a7224 */ /* 0x000fe200078e00ff */
[----:B------:R-:W-:Y:S01]  /*03b0*/  SHF.R.S32.HI R13, RZ, 0x1f, R8 ;  /* 0x0000001fff0d7819 */ /* 0x000fe20000011408 */
[----:B------:R-:W-:Y:S01]  /*03c0*/  IMAD.IADD R108, R2, 0x1, -R3 ;  /* 0x00000001026c7824 */ /* 0x000fe200078e0a03 */
[----:B------:R-:W-:Y:S01]  /*03d0*/  LOP3.LUT R9, R6, 0xffffff80, RZ, 0xc0, !PT ;  /* 0xffffff8006097812 */ /* 0x000fe200078ec0ff */
[----:B------:R-:W-:Y:S01]  /*03e0*/  CS2R R14, SRZ ;  /* 0x00000000000e7805 */ /* 0x000fe2000001ff00 */
[CC--:B------:R-:W-:Y:S01]  /*03f0*/  LEA.HI R3, R4.reuse, R5.reuse, RZ, 0x5 ;  /* 0x0000000504037211 */ /* 0x0c0fe200078f28ff */
[----:B------:R-:W-:Y:S01]  /*0400*/  IMAD.MOV.U32 R92, RZ, RZ, RZ ;  /* 0x000000ffff5c7224 */ /* 0x000fe200078e00ff */
[----:B------:R-:W-:Y:S01]  /*0410*/  LEA.HI R6, R4, R5, RZ, 0x7 ;  /* 0x0000000504067211 */ /* 0x000fe200078f38ff */
[----:B------:R-:W-:Y:S01]  /*0420*/  IMAD.IADD R2, R2, 0x1, -R9 ;  /* 0x0000000102027824 */ /* 0x000fe200078e0a09 */
[CC--:B------:R-:W-:Y:S01]  /*0430*/  LEA.HI R4, R13.reuse, R8.reuse, RZ, 0x5 ;  /* 0x000000080d047211 */ /* 0x0c0fe200078f28ff */
[----:B------:R-:W-:Y:S01]  /*0440*/  CS2R R16, SRZ ;  /* 0x0000000000107805 */ /* 0x000fe2000001ff00 */
[----:B------:R-:W-:-:S02]  /*0450*/  LEA.HI R13, R13, R8, RZ, 0x7 ;  /* 0x000000080d0d7211 */ /* 0x000fc400078f38ff */
[----:B------:R-:W-:Y:S02]  /*0460*/  LOP3.LUT R106, R3, 0xffffffe0, RZ, 0xc0, !PT ;  /* 0xffffffe0036a7812 */ /* 0x000fe400078ec0ff */
[----:B------:R-:W-:Y:S02]  /*0470*/  LOP3.LUT R6, R6, 0xffffff80, RZ, 0xc0, !PT ;  /* 0xffffff8006067812 */ /* 0x000fe400078ec0ff */
[----:B------:R-:W-:Y:S01]  /*0480*/  LOP3.LUT R13, R13, 0xffffff80, RZ, 0xc0, !PT ;  /* 0xffffff800d0d7812 */ /* 0x000fe200078ec0ff */
[C---:B------:R-:W-:Y:S01]  /*0490*/  IMAD.IADD R106, R5.reuse, 0x1, -R106 ;  /* 0x00000001056a7824 */ /* 0x040fe200078e0a6a */
[----:B------:R-:W-:Y:S01]  /*04a0*/  LOP3.LUT R9, R4, 0xffffffe0, RZ, 0xc0, !PT ;  /* 0xffffffe004097812 */ /* 0x000fe200078ec0ff */
[----:B------:R-:W-:Y:S01]  /*04b0*/  IMAD.IADD R3, R5, 0x1, -R6 ;  /* 0x0000000105037824 */ /* 0x000fe200078e0a06 */
[CC--:B------:R-:W-:Y:S01]  /*04c0*/  LEA.HI R6, R7.reuse, R0.reuse, RZ, 0x4 ;  /* 0x0000000007067211 */ /* 0x0c0fe200078f20ff */
[C---:B------:R-:W-:Y:S01]  /*04d0*/  IMAD.IADD R5, R8.reuse, 0x1, -R13 ;  /* 0x0000000108057824 */ /* 0x040fe200078e0a0d */
[----:B------:R-:W-:Y:S01]  /*04e0*/  LEA.HI R13, R7, R0, RZ, 0x2 ;  /* 0x00000000070d7211 */ /* 0x000fe200078f10ff */
[----:B------:R-:W-:Y:S01]  /*04f0*/  IMAD.IADD R4, R8, 0x1, -R9 ;  /* 0x0000000108047824 */ /* 0x000fe200078e0a09 */
[----:B------:R-:W-:Y:S01]  /*0500*/  SHF.R.S32.HI R8, RZ, 0x4, R12 ;  /* 0x00000004ff087819 */ /* 0x000fe2000001140c */
[----:B------:R-:W-:Y:S01]  /*0510*/  IMAD.MOV.U32 R7, RZ, RZ, RZ ;  /* 0x000000ffff077224 */ /* 0x000fe200078e00ff */
[----:B------:R-:W-:-:S02]  /*0520*/  SHF.R.S32.HI R9, RZ, 0x2, R10 ;  /* 0x00000002ff097819 */ /* 0x000fc4000001140a */
[----:B------:R-:W-:Y:S02]  /*0530*/  SHF.R.S32.HI R13, RZ, 0x2, R13 ;  /* 0x00000002ff0d7819 */ /* 0x000fe4000001140d */
[----:B------:R-:W-:Y:S02]  /*0540*/  SHF.R.S32.HI R6, RZ, 0x4, R6 ;  /* 0x00000004ff067819 */ /* 0x000fe40000011406 */
[----:B------:R-:W-:Y:S02]  /*0550*/  SHF.R.S32.HI R11, RZ, 0x2, R11 ;  /* 0x00000002ff0b7819 */ /* 0x000fe4000001140b */
[----:B------:R-:W-:Y:S02]  /*0560*/  SHF.R.S32.HI R10, RZ, 0x4, R24 ;  /* 0x00000004ff0a7819 */ /* 0x000fe40000011418 */
[----:B------:R-:W-:Y:S02]  /*0570*/  SHF.R.S32.HI R12, RZ, 0x5, R25 ;  /* 0x00000005ff0c7819 */ /* 0x000fe40000011419 */
.L_x_24:
[----:B------:R-:W-:Y:S01]  /*0580*/  ISETP.GT.AND P0, PT, R0, 0x1f, PT ;  /* 0x0000001f0000780c */ /* 0x000fe20003f04270 */
[----:B------:R-:W-:-:S12]  /*0590*/  BSSY B0, `(.L_x_1) ;  /* 0x0000179000007945 */ /* 0x000fd80003800000 */
[----:B-1----:R-:W-:Y:S05]  /*05a0*/  @P0 BRA `(.L_x_2) ;  /* 0x0000177000000947 */ /* 0x002fea0003800000 */
[C---:B------:R-:W-:Y:S01]  /*05b0*/  IMNMX R25, R0.reuse, 0x1e0, !PT ;  /* 0x000001e000197817 */ /* 0x040fe20007800200 */
[----:B------:R-:W-:Y:S03]  /*05c0*/  BSSY B1, `(.L_x_3) ;  /* 0x000004c000017945 */ /* 0x000fe60003800000 */
[----:B------:R-:W-:-:S04]  /*05d0*/  IADD3 R26, -R0, 0x1f, R25 ;  /* 0x0000001f001a7810 */ /* 0x000fc80007ffe119 */
[----:B------:R-:W-:-:S04]  /*05e0*/  LEA.HI R24, R26, 0x1, RZ, 0x1b ;  /* 0x000000011a187811 */ /* 0x000fc800078fd8ff */
[----:B------:R-:W-:-:S13]  /*05f0*/  LOP3.LUT P0, RZ, R24, 0x3, RZ, 0xc0, !PT ;  /* 0x0000000318ff7812 */ /* 0x000fda000780c0ff */
[----:B------:R-:W-:Y:S05]  /*0600*/  @!P0 BRA `(.L_x_4) ;  /* 0x0000047000008947 */ /* 0x000fea0003800000 */
[----:B------:R-:W1:Y:S01]  /*0610*/  S2R R30, SR_CTAID.Y ;  /* 0x00000000001e7919 */ /* 0x000e620000002600 */
[----:B------:R-:W-:Y:S01]  /*0620*/  IMAD R29, R7, 0x20, R108 ;  /* 0x00000020071d7824 */ /* 0x000fe200078e026c */
[----:B------:R-:W-:Y:S01]  /*0630*/  LOP3.LUT R28, R24, 0x3, RZ, 0xc0, !PT ;  /* 0x00000003181c7812 */ /* 0x000fe200078ec0ff */
[----:B------:R-:W-:Y:S01]  /*0640*/  BSSY B2, `(.L_x_5) ;  /* 0x0000015000027945 */ /* 0x000fe20003800000 */
[----:B------:R-:W2:Y:S02]  /*0650*/  S2R R31, SR_TID.X ;  /* 0x00000000001f7919 */ /* 0x000ea40000002100 */
[----:B------:R-:W-:Y:S02]  /*0660*/  ISETP.GE.AND P0, PT, R29, c[0x0][0x180], PT ;  /* 0x000060001d007a0c */ /* 0x000fe40003f06270 */
[----:B------:R-:W-:Y:S01]  /*0670*/  ISETP.NE.AND P1, PT, R28, 0x1, PT ;  /* 0x000000011c00780c */ /* 0x000fe20003f25270 */
[----:B-1----:R-:W-:-:S05]  /*0680*/  IMAD R0, R30, 0x80, R13 ;  /* 0x000000801e007824 */ /* 0x002fca00078e020d */
[----:B------:R-:W-:-:S13]  /*0690*/  ISETP.GE.OR P0, PT, R0, c[0x0][0x178], P0 ;  /* 0x00005e0000007a0c */ /* 0x000fda0000706670 */
[----:B------:R-:W-:Y:S05]  /*06a0*/  @P0 BRA `(.L_x_6) ;  /* 0x000000e000000947 */ /* 0x000fea0003800000 */
[----:B--2---:R-:W-:Y:S01]  /*06b0*/  IMAD R24, R0, c[0x0][0x180], RZ ;  /* 0x0000600000187a24 */ /* 0x004fe200078e02ff */
[----:B------:R-:W-:Y:S01]  /*06c0*/  SHF.R.S32.HI R25, RZ, 0x1f, R29 ;  /* 0x0000001fff197819 */ /* 0x000fe2000001141d */
[----:B------:R-:W-:Y:S02]  /*06d0*/  IMAD.SHL.U32 R0, R7, 0x2000, RZ ;  /* 0x0000200007007824 */ /* 0x000fe400078e00ff */
[----:B------:R-:W-:Y:S01]  /*06e0*/  IMAD R27, R13, 0x20, R108 ;  /* 0x000000200d1b7824 */ /* 0x000fe200078e026c */
[----:B------:R-:W-:Y:S02]  /*06f0*/  IADD3 R29, P0, R29, R24, RZ ;  /* 0x000000181d1d7210 */ /* 0x000fe40007f1e0ff */
[----:B------:R-:W-:Y:S02]  /*0700*/  LOP3.LUT R0, R0, 0x2000, RZ, 0xc0, !PT ;  /* 0x0000200000007812 */ /* 0x000fe400078ec0ff */
[----:B------:R-:W-:Y:S02]  /*0710*/  LEA.HI.X.SX32 R32, R24, R25, 0x1, P0 ;  /* 0x0000001918207211 */ /* 0x000fe400000f0eff */
[----:B------:R-:W-:Y:S01]  /*0720*/  LEA R24, P0, R29, c[0x0][0x160], 0x1 ;  /* 0x000058001d187a11 */ /* 0x000fe200078008ff */
[----:B------:R-:W-:-:S03]  /*0730*/  IMAD R27, R27, 0x2, R0 ;  /* 0x000000021b1b7824 */ /* 0x000fc600078e0200 */
[----:B------:R-:W-:-:S05]  /*0740*/  LEA.HI.X R25, R29, c[0x0][0x164], R32, 0x1, P0 ;  /* 0x000059001d197a11 */ /* 0x000fca00000f0c20 */
[----:B------:R-:W-:Y:S01]  /*0750*/  @!PT LDS RZ, [RZ] ;  /* 0x00000000fffff984 */ /* 0x000fe20000000800 */
[----:B------:R-:W-:Y:S01]  /*0760*/  @!PT LDS RZ, [RZ] ;  /* 0x00000000fffff984 */ /* 0x000fe20000000800 */
[----:B------:R-:W-:Y:S01]  /*0770*/  @!PT LDS RZ, [RZ] ;  /* 0x00000000fffff984 */ /* 0x000fe20000000800 */
[----:B------:R1:W-:Y:S04]  /*0780*/  LDGSTS.E.128 [R27+0x80], [R24.64] ;  /* 0x00080000181b7fae */ /* 0x0003e8000b921c44 */
.L_x_6:
[----:B--2---:R-:W-:Y:S05]  /*0790*/  BSYNC B2 ;  /* 0x0000000000027941 */ /* 0x004fea0003800000 */
.L_x_5:
[----:B------:R-:W-:Y:S01]  /*07a0*/  IADD3 R0, R31, 0x20, RZ ;  /* 0x000000201f007810 */ /* 0x000fe20007ffe0ff */
[----:B------:R-:W-:Y:S05]  /*07b0*/  @!P1 BRA `(.L_x_4) ;  /* 0x000002c000009947 */ /* 0x000fea0003800000 */
[----:B-1----:R-:W-:Y:S01]  /*07c0*/  IMAD R27, R7, 0x20, R106 ;  /* 0x00000020071b7824 */ /* 0x002fe200078e026a */
[----:B------:R-:W-:Y:S01]  /*07d0*/  BSSY B2, `(.L_x_7) ;  /* 0x0000014000027945 */ /* 0x000fe20003800000 */
[----:B------:R-:W-:Y:S01]  /*07e0*/  IMAD R0, R30, 0x80, R11 ;  /* 0x000000801e007824 */ /* 0x000fe200078e020b */
[----:B------:R-:W-:Y:S02]  /*07f0*/  ISETP.NE.AND P1, PT, R28, 0x2, PT ;  /* 0x000000021c00780c */ /* 0x000fe40003f25270 */
[----:B------:R-:W-:-:S04]  /*0800*/  ISETP.GE.AND P0, PT, R27, c[0x0][0x180], PT ;  /* 0x000060001b007a0c */ /* 0x000fc80003f06270 */
[----:B------:R-:W-:-:S13]  /*0810*/  ISETP.GE.OR P0, PT, R0, c[0x0][0x178], P0 ;  /* 0x00005e0000007a0c */ /* 0x000fda0000706670 */
[----:B------:R-:W-:Y:S05]  /*0820*/  @P0 BRA `(.L_x_8) ;  /* 0x000000e000000947 */ /* 0x000fea0003800000 */
[----:B------:R-:W-:Y:S01]  /*0830*/  IMAD R24, R0, c[0x0][0x180], RZ ;  /* 0x0000600000187a24 */ /* 0x000fe200078e02ff */
[----:B------:R-:W-:Y:S01]  /*0840*/  SHF.R.S32.HI R25, RZ, 0x1f, R27 ;  /* 0x0000001fff197819 */ /* 0x000fe2000001141b */
[----:B------:R-:W-:Y:S02]  /*0850*/  IMAD.SHL.U32 R29, R7, 0x2000, RZ ;  /* 0x00002000071d7824 */ /* 0x000fe400078e00ff */
[----:B------:R-:W-:Y:S01]  /*0860*/  IMAD R0, R11, 0x20, R106 ;  /* 0x000000200b007824 */ /* 0x000fe200078e026a */
[----:B------:R-:W-:Y:S02]  /*0870*/  IADD3 R27, P0, R27, R24, RZ ;  /* 0x000000181b1b7210 */ /* 0x000fe40007f1e0ff */
[----:B------:R-:W-:Y:S02]  /*0880*/  LOP3.LUT R29, R29, 0x2000, RZ, 0xc0, !PT ;  /* 0x000020001d1d7812 */ /* 0x000fe400078ec0ff */
[----:B------:R-:W-:Y:S02]  /*0890*/  LEA.HI.X.SX32 R28, R24, R25, 0x1, P0 ;  /* 0x00000019181c7211 */ /* 0x000fe400000f0eff */
[----:B------:R-:W-:-:S04]  /*08a0*/  LEA R24, P0, R27, c[0x0][0x160], 0x1 ;  /* 0x000058001b187a11 */ /* 0x000fc800078008ff */
[----:B------:R-:W-:Y:S01]  /*08b0*/  LEA.HI.X R25, R27, c[0x0][0x164], R28, 0x1, P0 ;  /* 0x000059001b197a11 */ /* 0x000fe200000f0c1c */
[----:B------:R-:W-:-:S05]  /*08c0*/  IMAD R27, R0, 0x2, R29 ;  /* 0x00000002001b7824 */ /* 0x000fca00078e021d */
[----:B------:R-:W-:Y:S01]  /*08d0*/  @!PT LDS RZ, [RZ] ;  /* 0x00000000fffff984 */ /* 0x000fe20000000800 */
[----:B------:R-:W-:Y:S01]  /*08e0*/  @!PT LDS RZ, [RZ] ;  /* 0x00000000fffff984 */ /* 0x000fe20000000800 */
[----:B------:R-:W-:Y:S01]  /*08f0*/  @!PT LDS RZ, [RZ] ;  /* 0x00000000fffff984 */ /* 0x000fe20000000800 */
[----:B------:R1:W-:Y:S03]  /*0900*/  LDGSTS.E.128 [R27+0x80], [R24.64] ;  /* 0x00080000181b7fae */ /* 0x0003e6000b921c44 */
.L_x_8:
[----:B------:R-:W-:Y:S05]  /*0910*/  BSYNC B2 ;  /* 0x0000000000027941 */ /* 0x000fea0003800000 */
.L_x_7:
[----:B------:R-:W-:Y:S01]  /*0920*/  IADD3 R0, R31, 0x40, RZ ;  /* 0x000000401f007810 */ /* 0x000fe20007ffe0ff */
[----:B------:R-:W-:Y:S05]  /*0930*/  @!P1 BRA `(.L_x_4) ;  /* 0x0000014000009947 */ /* 0x000fea0003800000 */
[----:B-1----:R-:W-:Y:S01]  /*0940*/  IMAD R27, R7, 0x20, R4 ;  /* 0x00000020071b7824 */ /* 0x002fe200078e0204 */
[----:B------:R-:W-:Y:S01]  /*0950*/  IADD3 R0, R31, 0x60, RZ ;  /* 0x000000601f007810 */ /* 0x000fe20007ffe0ff */
[----:B------:R-:W-:-:S03]  /*0960*/  IMAD R24, R30, 0x80, R9 ;  /* 0x000000801e187824 */ /* 0x000fc600078e0209 */
[----:B------:R-:W-:-:S04]  /*0970*/  ISETP.GE.AND P0, PT, R27, c[0x0][0x180], PT ;  /* 0x000060001b007a0c */ /* 0x000fc80003f06270 */
[----:B------:R-:W-:-:S13]  /*0980*/  ISETP.GE.OR P0, PT, R24, c[0x0][0x178], P0 ;  /* 0x00005e0018007a0c */ /* 0x000fda0000706670 */
[----:B------:R-:W-:Y:S05]  /*0990*/  @P0 BRA `(.L_x_4) ;  /* 0x000000e000000947 */ /* 0x000fea0003800000 */
[----:B------:R-:W-:Y:S01]  /*09a0*/  IMAD R24, R24, c[0x0][0x180], RZ ;  /* 0x0000600018187a24 */ /* 0x000fe200078e02ff */
[----:B------:R-:W-:Y:S01]  /*09b0*/  SHF.R.S32.HI R25, RZ, 0x1f, R27 ;  /* 0x0000001fff197819 */ /* 0x000fe2000001141b */
[----:B------:R-:W-:-:S03]  /*09c0*/  IMAD.SHL.U32 R29, R7, 0x2000, RZ ;  /* 0x00002000071d7824 */ /* 0x000fc600078e00ff */
[----:B------:R-:W-:Y:S01]  /*09d0*/  IADD3 R28, P0, R27, R24, RZ ;  /* 0x000000181b1c7210 */ /* 0x000fe20007f1e0ff */
[----:B------:R-:W-:Y:S01]  /*09e0*/  IMAD R27, R9, 0x20, R4 ;  /* 0x00000020091b7824 */ /* 0x000fe200078e0204 */
        /* <DEDUP_REMOVED lines=9> */
.L_x_4:
[----:B------:R-:W-:Y:S05]  /*0a80*/  BSYNC B1 ;  /* 0x0000000000017941 */ /* 0x000fea0003800000 */
.L_x_3:
[----:B------:R-:W-:Y:S01]  /*0a90*/  ISETP.GE.U32.AND P0, PT, R26, 0x60, PT ;  /* 0x000000601a00780c */ /* 0x000fe20003f06070 */
[----:B------:R-:W-:-:S12]  /*0aa0*/  BSSY B1, `(.L_x_9) ;  /* 0x000006f000017945 */ /* 0x000fd80003800000 */
[----:B------:R-:W-:Y:S05]  /*0ab0*/  @!P0 BRA `(.L_x_10) ;  /* 0x000006d000008947 */ /* 0x000fea0003800000 */
[----:B------:R-:W2:Y:S01]  /*0ac0*/  S2UR UR6, SR_CTAID.Y ;  /* 0x00000000000679c3 */ /* 0x000ea20000002600 */
[----:B-1----:R-:W1:Y:S01]  /*0ad0*/  S2R R25, SR_CTAID.Y ;  /* 0x0000000000197919 */ /* 0x002e620000002600 */
[----:B--2---:R-:W-:-:S06]  /*0ae0*/  IMAD.U32 R24, RZ, RZ, UR6 ;  /* 0x00000006ff187e24 */ /* 0x004fcc000f8e00ff */
.L_x_13:
[C---:B------:R-:W-:Y:S01]  /*0af0*/  IADD3 R28, R0.reuse, 0x20, RZ ;  /* 0x00000020001c7810 */ /* 0x040fe20007ffe0ff */
[C---:B------:R-:W-:Y:S01]  /*0b00*/  IMAD.SHL.U32 R26, R0.reuse, 0x8, RZ ;  /* 0x00000008001a7824 */ /* 0x040fe200078e00ff */
[----:B------:R-:W-:Y:S01]  /*0b10*/  IADD3 R30, R0, 0x40, RZ ;  /* 0x00000040001e7810 */ /* 0x000fe20007ffe0ff */
[----:B------:R-:W-:Y:S01]  /*0b20*/  BSSY B2, `(.L_x_11) ;  /* 0x0000064000027945 */ /* 0x000fe20003800000 */
[----:B------:R-:W-:Y:S02]  /*0b30*/  SHF.R.S32.HI R29, RZ, 0x1f, R28 ;  /* 0x0000001fff1d7819 */ /* 0x000fe4000001141c */
[----:B------:R-:W-:Y:S01]  /*0b40*/  SHF.R.S32.HI R27, RZ, 0x1f, R26 ;  /* 0x0000001fff1b7819 */ /* 0x000fe2000001141a */
[----:B------:R-:W-:Y:S01]  /*0b50*/  IMAD.SHL.U32 R32, R30, 0x8, RZ ;  /* 0x000000081e207824 */ /* 0x000fe200078e00ff */
[----:B------:R-:W-:Y:S01]  /*0b60*/  LEA.HI R29, R29, R28, RZ, 0x2 ;  /* 0x0000001c1d1d7211 */ /* 0x000fe200078f10ff */
[----:B------:R-:W-:Y:S01]  /*0b70*/  IMAD.SHL.U32 R28, R28, 0x8, RZ ;  /* 0x000000081c1c7824 */ /* 0x000fe200078e00ff */
[----:B------:R-:W-:-:S02]  /*0b80*/  LEA.HI R27, R27, R26, RZ, 0x5 ;  /* 0x0000001a1b1b7211 */ /* 0x000fc400078f28ff */
[----:B------:R-:W-:Y:S02]  /*0b90*/  SHF.R.S32.HI R33, RZ, 0x1f, R30 ;  /* 0x0000001fff217819 */ /* 0x000fe4000001141e */
[----:B------:R-:W-:Y:S02]  /*0ba0*/  SHF.R.S32.HI R31, RZ, 0x1f, R28 ;  /* 0x0000001fff1f7819 */ /* 0x000fe4000001141c */
[----:B------:R-:W-:Y:S02]  /*0bb0*/  LOP3.LUT R27, R27, 0xffffffe0, RZ, 0xc0, !PT ;  /* 0xffffffe01b1b7812 */ /* 0x000fe400078ec0ff */
[----:B------:R-:W-:Y:S02]  /*0bc0*/  SHF.R.S32.HI R35, RZ, 0x1f, R32 ;  /* 0x0000001fff237819 */ /* 0x000fe40000011420 */
[----:B------:R-:W-:Y:S01]  /*0bd0*/  LEA.HI R33, R33, R30, RZ, 0x2 ;  /* 0x0000001e21217211 */ /* 0x000fe200078f10ff */
[----:B------:R-:W-:Y:S01]  /*0be0*/  IMAD.IADD R30, R26, 0x1, -R27 ;  /* 0x000000011a1e7824 */ /* 0x000fe200078e0a1b */
[----:B------:R-:W-:-:S02]  /*0bf0*/  LEA.HI R31, R31, R28, RZ, 0x5 ;  /* 0x0000001c1f1f7211 */ /* 0x000fc400078f28ff */
[----:B------:R-:W-:Y:S02]  /*0c00*/  LEA.HI R35, R35, R32, RZ, 0x5 ;  /* 0x0000002023237211 */ /* 0x000fe400078f28ff */
[----:B------:R-:W-:Y:S02]  /*0c10*/  SHF.R.S32.HI R27, RZ, 0x1f, R0 ;  /* 0x0000001fff1b7819 */ /* 0x000fe40000011400 */
[----:B------:R-:W-:Y:S02]  /*0c20*/  LOP3.LUT R31, R31, 0xffffffe0, RZ, 0xc0, !PT ;  /* 0xffffffe01f1f7812 */ /* 0x000fe400078ec0ff */
[----:B------:R-:W-:Y:S02]  /*0c30*/  LOP3.LUT R35, R35, 0xffffffe0, RZ, 0xc0, !PT ;  /* 0xffffffe023237812 */ /* 0x000fe400078ec0ff */
[----:B------:R-:W-:Y:S01]  /*0c40*/  LEA.HI R27, R27, R0, RZ, 0x2 ;  /* 0x000000001b1b7211 */ /* 0x000fe200078f10ff */
[----:B------:R-:W-:Y:S01]  /*0c50*/  IMAD.IADD R36, R28, 0x1, -R31 ;  /* 0x000000011c247824 */ /* 0x000fe200078e0a1f */
[----:B------:R-:W-:Y:S01]  /*0c60*/  IADD3 R26, R0, 0x60, RZ ;  /* 0x00000060001a7810 */ /* 0x000fe20007ffe0ff */
[----:B------:R-:W-:Y:S01]  /*0c70*/  IMAD.IADD R40, R32, 0x1, -R35 ;  /* 0x0000000120287824 */ /* 0x000fe200078e0a23 */
[----:B------:R-:W-:Y:S01]  /*0c80*/  SHF.R.S32.HI R31, RZ, 0x2, R27 ;  /* 0x00000002ff1f7819 */ /* 0x000fe2000001141b */
[----:B------:R-:W-:Y:S01]  /*0c90*/  IMAD R35, R7, 0x20, R30 ;  /* 0x0000002007237824 */ /* 0x000fe200078e021e */
[----:B------:R-:W-:Y:S01]  /*0ca0*/  SHF.R.S32.HI R41, RZ, 0x2, R33 ;  /* 0x00000002ff297819 */ /* 0x000fe20000011421 */
[----:B------:R-:W-:Y:S01]  /*0cb0*/  IMAD.SHL.U32 R28, R26, 0x8, RZ ;  /* 0x000000081a1c7824 */ /* 0x000fe200078e00ff */
[----:B------:R-:W-:Y:S01]  /*0cc0*/  SHF.R.S32.HI R37, RZ, 0x2, R29 ;  /* 0x00000002ff257819 */ /* 0x000fe2000001141d */
[C---:B------:R-:W-:Y:S01]  /*0cd0*/  IMAD R33, R24.reuse, 0x80, R31 ;  /* 0x0000008018217824 */ /* 0x040fe200078e021f */
[----:B------:R-:W-:Y:S01]  /*0ce0*/  ISETP.GE.AND P1, PT, R35, c[0x0][0x180], PT ;  /* 0x0000600023007a0c */ /* 0x000fe20003f26270 */
[----:B------:R-:W-:Y:S01]  /*0cf0*/  IMAD R39, R7, 0x20, R36 ;  /* 0x0000002007277824 */ /* 0x000fe200078e0224 */
[----:B------:R-:W-:Y:S01]  /*0d00*/  SHF.R.S32.HI R27, RZ, 0x1f, R28 ;  /* 0x0000001fff1b7819 */ /* 0x000fe2000001141c */
[----:B------:R-:W-:Y:S01]  /*0d10*/  IMAD R38, R24, 0x80, R37 ;  /* 0x0000008018267824 */ /* 0x000fe200078e0225 */
[----:B------:R-:W-:Y:S01]  /*0d20*/  ISETP.GE.OR P1, PT, R33, c[0x0][0x178], P1 ;  /* 0x00005e0021007a0c */ /* 0x000fe20000f26670 */
[----:B-1----:R-:W-:Y:S01]  /*0d30*/  IMAD.MOV.U32 R24, RZ, RZ, R25 ;  /* 0x000000ffff187224 */ /* 0x002fe200078e0019 */
[----:B------:R-:W-:Y:S01]  /*0d40*/  LEA.HI R29, R27, R28, RZ, 0x5 ;  /* 0x0000001c1b1d7211 */ /* 0x000fe200078f28ff */
[----:B------:R-:W-:Y:S01]  /*0d50*/  IMAD R43, R7, 0x20, R40 ;  /* 0x00000020072b7824 */ /* 0x000fe200078e0228 */
[----:B------:R-:W-:Y:S01]  /*0d60*/  ISETP.GE.AND P0, PT, R39, c[0x0][0x180], PT ;  /* 0x0000600027007a0c */ /* 0x000fe20003f06270 */
[----:B------:R-:W-:Y:S01]  /*0d70*/  IMAD R42, R24, 0x80, R41 ;  /* 0x00000080182a7824 */ /* 0x000fe200078e0229 */
[----:B------:R-:W-:-:S02]  /*0d80*/  LOP3.LUT R29, R29, 0xffffffe0, RZ, 0xc0, !PT ;  /* 0xffffffe01d1d7812 */ /* 0x000fc400078ec0ff */
[----:B------:R-:W-:Y:S02]  /*0d90*/  ISETP.GE.AND P2, PT, R43, c[0x0][0x180], PT ;  /* 0x000060002b007a0c */ /* 0x000fe40003f46270 */
[----:B------:R-:W-:Y:S01]  /*0da0*/  SHF.R.S32.HI R27, RZ, 0x1f, R26 ;  /* 0x0000001fff1b7819 */ /* 0x000fe2000001141a */
[----:B------:R-:W-:Y:S01]  /*0db0*/  IMAD.IADD R44, R28, 0x1, -R29 ;  /* 0x000000011c2c7824 */ /* 0x000fe200078e0a1d */
[----:B------:R-:W-:Y:S01]  /*0dc0*/  ISETP.GE.OR P0, PT, R38, c[0x0][0x178], P0 ;  /* 0x00005e0026007a0c */ /* 0x000fe20000706670 */
[----:B------:R-:W-:Y:S01]  /*0dd0*/  @!P1 IMAD.SHL.U32 R28, R7, 0x2000, RZ ;  /* 0x00002000071c9824 */ /* 0x000fe200078e00ff */
[----:B------:R-:W-:Y:S02]  /*0de0*/  ISETP.GE.OR P2, PT, R42, c[0x0][0x178], P2 ;  /* 0x00005e002a007a0c */ /* 0x000fe40001746670 */
[----:B------:R-:W-:Y:S01]  /*0df0*/  LEA.HI R32, R27, R26, RZ, 0x2 ;  /* 0x0000001a1b207211 */ /* 0x000fe200078f10ff */
[----:B------:R-:W-:Y:S01]  /*0e00*/  @!P1 IMAD R26, R33, c[0x0][0x180], RZ ;  /* 0x00006000211a9a24 */ /* 0x000fe200078e02ff */
[----:B------:R-:W-:Y:S01]  /*0e10*/  @!P1 SHF.R.S32.HI R33, RZ, 0x1f, R35 ;  /* 0x0000001fff219819 */ /* 0x000fe20000011423 */
[----:B------:R-:W-:Y:S01]  /*0e20*/  @!P1 IMAD R27, R31, 0x20, R30 ;  /* 0x000000201f1b9824 */ /* 0x000fe200078e021e */
[----:B------:R-:W-:-:S02]  /*0e30*/  @!P1 LOP3.LUT R28, R28, 0x2000, RZ, 0xc0, !PT ;  /* 0x000020001c1c9812 */ /* 0x000fc400078ec0ff */
[----:B------:R-:W-:-:S03]  /*0e40*/  @!P1 IADD3 R34, P3, R35, R26, RZ ;  /* 0x0000001a23229210 */ /* 0x000fc60007f7e0ff */
[----:B------:R-:W-:Y:S01]  /*0e50*/  @!P0 IMAD R29, R37, 0x20, R36 ;  /* 0x00000020251d8824 */ /* 0x000fe200078e0224 */
[----:B------:R-:W-:Y:S01]  /*0e60*/  @!P1 LEA.HI.X.SX32 R35, R26, R33, 0x1, P3 ;  /* 0x000000211a239211 */ /* 0x000fe200018f0eff */
[----:B------:R-:W-:Y:S01]  /*0e70*/  @!P1 IMAD R33, R27, 0x2, R28 ;  /* 0x000000021b219824 */ /* 0x000fe200078e021c */
[----:B------:R-:W-:Y:S01]  /*0e80*/  @!P1 LEA R26, P3, R34, c[0x0][0x160], 0x1 ;  /* 0x00005800221a9a11 */ /* 0x000fe200078608ff */
[----:B------:R-:W-:Y:S01]  /*0e90*/  @!P0 IMAD R28, R38, c[0x0][0x180], RZ ;  /* 0x00006000261c8a24 */ /* 0x000fe200078e02ff */
[----:B------:R-:W-:Y:S01]  /*0ea0*/  @!P2 SHF.R.S32.HI R37, RZ, 0x1f, R43 ;  /* 0x0000001fff25a819 */ /* 0x000fe2000001142b */
[----:B------:R-:W-:Y:S01]  /*0eb0*/  @!P2 IMAD R30, R42, c[0x0][0x180], RZ ;  /* 0x000060002a1eaa24 */ /* 0x000fe200078e02ff */
[----:B------:R-:W-:Y:S01]  /*0ec0*/  @!P1 LEA.HI.X R27, R34, c[0x0][0x164], R35, 0x1, P3 ;  /* 0x00005900221b9a11 */ /* 0x000fe200018f0c23 */
[----:B------:R-:W-:Y:S01]  /*0ed0*/  @!P2 IMAD R31, R41, 0x20, R40 ;  /* 0x00000020291fa824 */ /* 0x000fe200078e0228 */
[----:B------:R-:W-:Y:S01]  /*0ee0*/  @!P0 SHF.R.S32.HI R35, RZ, 0x1f, R39 ;  /* 0x0000001fff238819 */ /* 0x000fe20000011427 */
[----:B------:R-:W-:Y:S01]  /*0ef0*/  @!P0 IMAD.SHL.U32 R38, R7, 0x2000, RZ ;  /* 0x0000200007268824 */ /* 0x000fe200078e00ff */
[----:B------:R-:W-:Y:S01]  /*0f00*/  @!P0 IADD3 R36, P3, R39, R28, RZ ;  /* 0x0000001c27248210 */ /* 0x000fe20007f7e0ff */
[----:B------:R-:W-:Y:S01]  /*0f10*/  @!P2 IMAD.SHL.U32 R40, R7, 0x2000, RZ ;  /* 0x000020000728a824 */ /* 0x000fe200078e00ff */
[----:B------:R-:W-:Y:S01]  /*0f20*/  @!P2 IADD3 R34, P4, R43, R30, RZ ;  /* 0x0000001e2b22a210 */ /* 0x000fe20007f9e0ff */
[----:B------:R-:W-:Y:S01]  /*0f30*/  @!PT LDS RZ, [RZ] ;  /* 0x00000000fffff984 */ /* 0x000fe20000000800 */
[----:B------:R-:W-:Y:S01]  /*0f40*/  @!PT LDS RZ, [RZ] ;  /* 0x00000000fffff984 */ /* 0x000fe20000000800 */
[----:B------:R-:W-:Y:S01]  /*0f50*/  @!PT LDS RZ, [RZ] ;  /* 0x00000000fffff984 */ /* 0x000fe20000000800 */
[----:B------:R1:W-:Y:S01]  /*0f60*/  @!P1 LDGSTS.E.128 [R33+0x80], [R26.64] ;  /* 0x000800001a219fae */ /* 0x0003e2000b921c44 */
[----:B------:R-:W-:-:S02]  /*0f70*/  @!P0 LOP3.LUT R38, R38, 0x2000, RZ, 0xc0, !PT ;  /* 0x0000200026268812 */ /* 0x000fc400078ec0ff */
[----:B------:R-:W-:Y:S02]  /*0f80*/  @!P2 LOP3.LUT R40, R40, 0x2000, RZ, 0xc0, !PT ;  /* 0x000020002828a812 */ /* 0x000fe400078ec0ff */
[----:B------:R-:W-:Y:S01]  /*0f90*/  @!P0 LEA.HI.X.SX32 R41, R28, R35, 0x1, P3 ;  /* 0x000000231c298211 */ /* 0x000fe200018f0eff */
[----:B------:R-:W-:Y:S01]  /*0fa0*/  @!P0 IMAD R35, R29, 0x2, R38 ;  /* 0x000000021d238824 */ /* 0x000fe200078e0226 */
[----:B------:R-:W-:Y:S01]  /*0fb0*/  @!P2 LEA.HI.X.SX32 R39, R30, R37, 0x1, P4 ;  /* 0x000000251e27a211 */ /* 0x000fe200020f0eff */
[----:B------:R-:W-:Y:S01]  /*0fc0*/  @!P2 IMAD R37, R31, 0x2, R40 ;  /* 0x000000021f25a824 */ /* 0x000fe200078e0228 */
[----:B------:R-:W-:Y:S02]  /*0fd0*/  @!P0 LEA R28, P3, R36, c[0x0][0x160], 0x1 ;  /* 0x00005800241c8a11 */ /* 0x000fe400078608ff */
[----:B------:R-:W-:Y:S02]  /*0fe0*/  @!P2 LEA R30, P4, R34, c[0x0][0x160], 0x1 ;  /* 0x00005800221eaa11 */ /* 0x000fe400078808ff */
[----:B------:R-:W-:Y:S01]  /*0ff0*/  @!P0 LEA.HI.X R29, R36, c[0x0][0x164], R41, 0x1, P3 ;  /* 0x00005900241d8a11 */ /* 0x000fe200018f0c29 */
[----:B------:R-:W-:Y:S01]  /*1000*/  IMAD R41, R7, 0x20, R44 ;  /* 0x0000002007297824 */ /* 0x000fe200078e022c */
[----:B------:R-:W-:-:S02]  /*1010*/  @!P2 LEA.HI.X R31, R34, c[0x0][0x164], R39, 0x1, P4 ;  /* 0x00005900221faa11 */ /* 0x000fc400020f0c27 */
[----:B------:R-:W-:Y:S01]  /*1020*/  SHF.R.S32.HI R39, RZ, 0x2, R32 ;  /* 0x00000002ff277819 */ /* 0x000fe20000011420 */
[----:B------:R1:W-:Y:S01]  /*1030*/  @!P0 LDGSTS.E.128 [R35+0x80], [R28.64] ;  /* 0x000800001c238fae */ /* 0x0003e2000b921c44 */
[----:B------:R-:W-:Y:S02]  /*1040*/  ISETP.GE.AND P1, PT, R41, c[0x0][0x180], PT ;  /* 0x0000600029007a0c */ /* 0x000fe40003f26270 */
[----:B------:R-:W-:Y:S01]  /*1050*/  ISETP.GE.AND P0, PT, R0, 0x180, PT ;  /* 0x000001800000780c */ /* 0x000fe20003f06270 */
[----:B------:R-:W-:Y:S01]  /*1060*/  IMAD R34, R24, 0x80, R39 ;  /* 0x0000008018227824 */ /* 0x000fe200078e0227 */
[----:B------:R1:W-:Y:S01]  /*1070*/  @!P2 LDGSTS.E.128 [R37+0x80], [R30.64] ;  /* 0x000800001e25afae */ /* 0x0003e2000b921c44 */
[----:B------:R-:W-:-:S03]  /*1080*/  IADD3 R32, R0, 0x80, RZ ;  /* 0x0000008000207810 */ /* 0x000fc60007ffe0ff */
[----:B------:R-:W-:-:S13]  /*1090*/  ISETP.GE.OR P1, PT, R34, c[0x0][0x178], P1 ;  /* 0x00005e0022007a0c */ /* 0x000fda0000f26670 */
[----:B------:R-:W-:Y:S05]  /*10a0*/  @P1 BRA `(.L_x_12) ;  /* 0x000000b000001947 */ /* 0x000fea0003800000 */
[----:B-1----:R-:W-:Y:S01]  /*10b0*/  IMAD R26, R34, c[0x0][0x180], RZ ;  /* 0x00006000221a7a24 */ /* 0x002fe200078e02ff */
        /* <DEDUP_REMOVED lines=9> */
[----:B------:R1:W-:Y:S04]  /*1150*/  LDGSTS.E.128 [R29+0x80], [R26.64] ;  /* 0x000800001a1d7fae */ /* 0x0003e8000b921c44 */
.L_x_12:
[----:B-1----:R-:W-:Y:S05]  /*1160*/  BSYNC B2 ;  /* 0x0000000000027941 */ /* 0x002fea0003800000 */
.L_x_11:
[----:B------:R-:W-:Y:S01]  /*1170*/  IMAD.MOV.U32 R0, RZ, RZ, R32 ;  /* 0x000000ffff007224 */ /* 0x000fe200078e0020 */
[----:B------:R-:W-:Y:S05]  /*1180*/  @!P0 BRA `(.L_x_13) ;  /* 0xfffff96000008947 */ /* 0x000fea000383ffff */
.L_x_10:
[----:B------:R-:W-:Y:S05]  /*1190*/  BSYNC B1 ;  /* 0x0000000000017941 */ /* 0x000fea0003800000 */
.L_x_9:
[----:B------:R-:W2:Y:S01]  /*11a0*/  S2R R0, SR_TID.X ;  /* 0x0000000000007919 */ /* 0x000ea20000002100 */
[----:B------:R-:W-:Y:S01]  /*11b0*/  BSSY B1, `(.L_x_14) ;  /* 0x00000b4000017945 */ /* 0x000fe20003800000 */
[----:B--2---:R-:W-:-:S13]  /*11c0*/  ISETP.GT.AND P0, PT, R0, 0x1ff, PT ;  /* 0x000001ff0000780c */ /* 0x004fda0003f04270 */
[----:B------:R-:W-:Y:S05]  /*11d0*/  @P0 BRA `(.L_x_15) ;  /* 0x00000b1000000947 */ /* 0x000fea0003800000 */
[----:B-1----:R-:W-:Y:S01]  /*11e0*/  IMAD.MOV.U32 R24, RZ, RZ, R0 ;  /* 0x000000ffff187224 */ /* 0x002fe200078e0000 */
[----:B------:R-:W-:Y:S04]  /*11f0*/  BSSY B2, `(.L_x_16) ;  /* 0x0000044000027945 */ /* 0x000fe80003800000 */
[----:B------:R-:W-:-:S04]  /*1200*/  IMNMX R25, R24, 0x1e0, !PT ;  /* 0x000001e018197817 */ /* 0x000fc80007800200 */
[----:B------:R-:W-:-:S04]  /*1210*/  IADD3 R29, -R24, 0x1f, R25 ;  /* 0x0000001f181d7810 */ /* 0x000fc80007ffe119 */
[----:B------:R-:W-:-:S04]  /*1220*/  LEA.HI R25, R29, 0x1, RZ, 0x1b ;  /* 0x000000011d197811 */ /* 0x000fc800078fd8ff */
[----:B------:R-:W-:-:S13]  /*1230*/  LOP3.LUT P0, RZ, R25, 0x3, RZ, 0xc0, !PT ;  /* 0x0000000319ff7812 */ /* 0x000fda000780c0ff */
[----:B------:R-:W-:Y:S05]  /*1240*/  @!P0 BRA `(.L_x_17) ;  /* 0x000003e000008947 */ /* 0x000fea0003800000 */
[----:B------:R-:W-:Y:S01]  /*1250*/  IMAD.IADD R24, R110, 0x1, R2 ;  /* 0x000000016e187824 */ /* 0x000fe200078e0202 */
[----:B------:R-:W-:Y:S01]  /*1260*/  IMNMX R33, R0, 0x1e0, !PT ;  /* 0x000001e000217817 */ /* 0x000fe20007800200 */
[----:B------:R-:W-:-:S03]  /*1270*/  IMAD R25, R7, 0x20, R6 ;  /* 0x0000002007197824 */ /* 0x000fc600078e0206 */
[----:B------:R-:W-:Y:S02]  /*1280*/  ISETP.GE.AND P0, PT, R24, c[0x0][0x17c], PT ;  /* 0x00005f0018007a0c */ /* 0x000fe40003f06270 */
[----:B------:R-:W-:Y:S02]  /*1290*/  IADD3 R33, -R0, 0x1f, R33 ;  /* 0x0000001f00217810 */ /* 0x000fe40007ffe121 */
[----:B------:R-:W-:Y:S02]  /*12a0*/  ISETP.GE.OR P0, PT, R25, c[0x0][0x180], P0 ;  /* 0x0000600019007a0c */ /* 0x000fe40000706670 */
[----:B------:R-:W-:-:S04]  /*12b0*/  LEA.HI R33, R33, 0x1, RZ, 0x1b ;  /* 0x0000000121217811 */ /* 0x000fc800078fd8ff */
[----:B------:R-:W-:-:S07]  /*12c0*/  LOP3.LUT R33, R33, 0x3, RZ, 0xc0, !PT ;  /* 0x0000000321217812 */ /* 0x000fce00078ec0ff */
[----:B------:R-:W-:Y:S01]  /*12d0*/  @!P0 IMAD R25, R25, c[0x0][0x17c], RZ ;  /* 0x00005f0019198a24 */ /* 0x000fe200078e02ff */
[----:B------:R-:W-:-:S04]  /*12e0*/  @!P0 SHF.R.S32.HI R26, RZ, 0x1f, R24 ;  /* 0x0000001fff1a8819 */ /* 0x000fc80000011418 */
[----:B------:R-:W-:Y:S01]  /*12f0*/  @!P0 IADD3 R27, P1, R24, R25, RZ ;  /* 0x00000019181b8210 */ /* 0x000fe20007f3e0ff */
[----:B------:R-:W-:-:S03]  /*1300*/  IMAD.SHL.U32 R24, R7, 0x2000, RZ ;  /* 0x0000200007187824 */ /* 0x000fc600078e00ff */
[----:B------:R-:W-:Y:S02]  /*1310*/  @!P0 LEA.HI.X.SX32 R28, R25, R26, 0x1, P1 ;  /* 0x0000001a191c8211 */ /* 0x000fe400008f0eff */
[----:B------:R-:W-:Y:S01]  /*1320*/  LOP3.LUT R31, R24, 0x2000, RZ, 0xc0, !PT ;  /* 0x00002000181f7812 */ /* 0x000fe200078ec0ff */
[----:B------:R-:W-:Y:S01]  /*1330*/  @!P0 IMAD R24, R6, 0x80, R2 ;  /* 0x0000008006188824 */ /* 0x000fe200078e0202 */
[----:B------:R-:W-:-:S03]  /*1340*/  @!P0 LEA R26, P1, R27, c[0x0][0x168], 0x1 ;  /* 0x00005a001b1a8a11 */ /* 0x000fc600078208ff */
[----:B------:R-:W-:Y:S01]  /*1350*/  @!P0 IMAD R25, R24, 0x2, R31 ;  /* 0x0000000218198824 */ /* 0x000fe200078e021f */
[----:B------:R-:W-:Y:S02]  /*1360*/  @!P0 LEA.HI.X R27, R27, c[0x0][0x16c], R28, 0x1, P1 ;  /* 0x00005b001b1b8a11 */ /* 0x000fe400008f0c1c */
[----:B------:R-:W-:-:S03]  /*1370*/  IADD3 R24, R0, 0x20, RZ ;  /* 0x0000002000187810 */ /* 0x000fc60007ffe0ff */
[----:B------:R-:W-:Y:S01]  /*1380*/  @!PT LDS RZ, [RZ] ;  /* 0x00000000fffff984 */ /* 0x000fe20000000800 */
[----:B------:R-:W-:Y:S01]  /*1390*/  @!PT LDS RZ, [RZ] ;  /* 0x00000000fffff984 */ /* 0x000fe20000000800 */
[----:B------:R-:W-:Y:S01]  /*13a0*/  @!PT LDS RZ, [RZ] ;  /* 0x00000000fffff984 */ /* 0x000fe20000000800 */
[----:B------:R1:W-:Y:S01]  /*13b0*/  @!P0 LDGSTS.E.128 [R25+0x4080], [R26.64] ;  /* 0x040800001a198fae */ /* 0x0003e2000b921c44 */
[----:B------:R-:W-:-:S13]  /*13c0*/  ISETP.NE.AND P0, PT, R33, 0x1, PT ;  /* 0x000000012100780c */ /* 0x000fda0003f05270 */
[----:B------:R-:W-:Y:S05]  /*13d0*/  @!P0 BRA `(.L_x_17) ;  /* 0x0000025000008947 */ /* 0x000fea0003800000 */
[----:B-1----:R-:W-:Y:S01]  /*13e0*/  IMAD.IADD R24, R110, 0x1, R3 ;  /* 0x000000016e187824 */ /* 0x002fe200078e0203 */
[----:B------:R-:W-:Y:S01]  /*13f0*/  BSSY B3, `(.L_x_18) ;  /* 0x000000f000037945 */ /* 0x000fe20003800000 */
[----:B------:R-:W-:Y:S01]  /*1400*/  IMAD R25, R7, 0x20, R8 ;  /* 0x0000002007197824 */ /* 0x000fe200078e0208 */
[----:B------:R-:W-:Y:S02]  /*1410*/  ISETP.NE.AND P1, PT, R33, 0x2, PT ;  /* 0x000000022100780c */ /* 0x000fe40003f25270 */
[----:B------:R-:W-:-:S04]  /*1420*/  ISETP.GE.AND P0, PT, R24, c[0x0][0x17c], PT ;  /* 0x00005f0018007a0c */ /* 0x000fc80003f06270 */
[----:B------:R-:W-:-:S13]  /*1430*/  ISETP.GE.OR P0, PT, R25, c[0x0][0x180], P0 ;  /* 0x0000600019007a0c */ /* 0x000fda0000706670 */
[----:B------:R-:W-:Y:S05]  /*1440*/  @P0 BRA `(.L_x_19) ;  /* 0x0000009000000947 */ /* 0x000fea0003800000 */
[----:B------:R-:W-:Y:S01]  /*1450*/  IMAD R25, R25, c[0x0][0x17c], RZ ;  /* 0x00005f0019197a24 */ /* 0x000fe200078e02ff */
[----:B------:R-:W-:-:S04]  /*1460*/  SHF.R.S32.HI R26, RZ, 0x1f, R24 ;  /* 0x0000001fff1a7819 */ /* 0x000fc80000011418 */
[----:B------:R-:W-:-:S04]  /*1470*/  IADD3 R27, P0, R24, R25, RZ ;  /* 0x00000019181b7210 */ /* 0x000fc80007f1e0ff */
[----:B------:R-:W-:Y:S01]  /*1480*/  LEA.HI.X.SX32 R28, R25, R26, 0x1, P0 ;  /* 0x0000001a191c7211 */ /* 0x000fe200000f0eff */
[----:B------:R-:W-:Y:S01]  /*1490*/  IMAD R26, R8, 0x80, R3 ;  /* 0x00000080081a7824 */ /* 0x000fe200078e0203 */
[----:B------:R-:W-:-:S04]  /*14a0*/  LEA R24, P0, R27, c[0x0][0x168], 0x1 ;  /* 0x00005a001b187a11 */ /* 0x000fc800078008ff */
[----:B------:R-:W-:Y:S01]  /*14b0*/  LEA.HI.X R25, R27, c[0x0][0x16c], R28, 0x1, P0 ;  /* 0x00005b001b197a11 */ /* 0x000fe200000f0c1c */
[----:B------:R-:W-:-:S05]  /*14c0*/  IMAD R27, R26, 0x2, R31 ;  /* 0x000000021a1b7824 */ /* 0x000fca00078e021f */
[----:B------:R1:W-:Y:S03]  /*14d0*/  LDGSTS.E.128 [R27+0x4080], [R24.64] ;  /* 0x04080000181b7fae */ /* 0x0003e6000b921c44 */
.L_x_19:
[----:B------:R-:W-:Y:S05]  /*14e0*/  BSYNC B3 ;  /* 0x0000000000037941 */ /* 0x000fea0003800000 */
.L_x_18:
[----:B-1----:R-:W-:Y:S01]  /*14f0*/  IADD3 R24, R0, 0x40, RZ ;  /* 0x0000004000187810 */ /* 0x002fe20007ffe0ff */
[----:B------:R-:W-:Y:S05]  /*1500*/  @!P1 BRA `(.L_x_17) ;  /* 0x0000012000009947 */ /* 0x000fea0003800000 */
[----:B------:R-:W-:Y:S01]  /*1510*/  IMAD.IADD R25, R110, 0x1, R5 ;  /* 0x000000016e197824 */ /* 0x000fe200078e0205 */
[----:B------:R-:W-:Y:S01]  /*1520*/  IADD3 R24, R0, 0x60, RZ ;  /* 0x0000006000187810 */ /* 0x000fe20007ffe0ff */
[----:B------:R-:W-:-:S03]  /*1530*/  IMAD R26, R7, 0x20, R10 ;  /* 0x00000020071a7824 */ /* 0x000fc600078e020a */
[----:B------:R-:W-:-:S04]  /*1540*/  ISETP.GE.AND P0, PT, R25, c[0x0][0x17c], PT ;  /* 0x00005f0019007a0c */ /* 0x000fc80003f06270 */
[----:B------:R-:W-:-:S13]  /*1550*/  ISETP.GE.OR P0, PT, R26, c[0x0][0x180], P0 ;  /* 0x000060001a007a0c */ /* 0x000fda0000706670 */
[----:B------:R-:W-:Y:S05]  /*1560*/  @P0 BRA `(.L_x_17) ;  /* 0x000000c000000947 */ /* 0x000fea0003800000 */
[----:B------:R-:W-:Y:S01]  /*1570*/  IMAD R26, R26, c[0x0][0x17c], RZ ;  /* 0x00005f001a1a7a24 */ /* 0x000fe200078e02ff */
[----:B------:R-:W-:-:S04]  /*1580*/  SHF.R.S32.HI R27, RZ, 0x1f, R25 ;  /* 0x0000001fff1b7819 */ /* 0x000fc80000011419 */
[----:B------:R-:W-:Y:S01]  /*1590*/  IADD3 R28, P0, R25, R26, RZ ;  /* 0x0000001a191c7210 */ /* 0x000fe20007f1e0ff */
[----:B------:R-:W-:-:S03]  /*15a0*/  IMAD R25, R10, 0x80, R5 ;  /* 0x000000800a197824 */ /* 0x000fc600078e0205 */
[----:B------:R-:W-:Y:S01]  /*15b0*/  LEA.HI.X.SX32 R27, R26, R27, 0x1, P0 ;  /* 0x0000001b1a1b7211 */ /* 0x000fe200000f0eff */
[----:B------:R-:W-:Y:S01]  /*15c0*/  IMAD R25, R25, 0x2, R31 ;  /* 0x0000000219197824 */ /* 0x000fe200078e021f */
[----:B------:R-:W-:-:S04]  /*15d0*/  LEA R26, P0, R28, c[0x0][0x168], 0x1 ;  /* 0x00005a001c1a7a11 */ /* 0x000fc800078008ff */
[----:B------:R-:W-:-:S05]  /*15e0*/  LEA.HI.X R27, R28, c[0x0][0x16c], R27, 0x1, P0 ;  /* 0x00005b001c1b7a11 */ /* 0x000fca00000f0c1b */
[----:B------:R-:W-:Y:S01]  /*15f0*/  @!PT LDS RZ, [RZ] ;  /* 0x00000000fffff984 */ /* 0x000fe20000000800 */
[----:B------:R-:W-:Y:S01]  /*1600*/  @!PT LDS RZ, [RZ] ;  /* 0x00000000fffff984 */ /* 0x000fe20000000800 */
[----:B------:R-:W-:Y:S01]  /*1610*/  @!PT LDS RZ, [RZ] ;  /* 0x00000000fffff984 */ /* 0x000fe20000000800 */
[----:B------:R1:W-:Y:S04]  /*1620*/  LDGSTS.E.128 [R25+0x4080], [R26.64] ;  /* 0x040800001a197fae */ /* 0x0003e8000b921c44 */
.L_x_17:
[----:B-1----:R-:W-:Y:S05]  /*1630*/  BSYNC B2 ;  /* 0x0000000000027941 */ /* 0x002fea0003800000 */
.L_x_16:
[----:B------:R-:W-:-:S13]  /*1640*/  ISETP.GE.U32.AND P0, PT, R29, 0x60, PT ;  /* 0x000000601d00780c */ /* 0x000fda0003f06070 */
[----:B------:R-:W-:Y:S05]  /*1650*/  @!P0 BRA `(.L_x_15) ;  /* 0x0000069000008947 */ /* 0x000fea0003800000 */
.L_x_22:
[C---:B------:R-:W-:Y:S01]  /*1660*/  IMAD.SHL.U32 R25, R24.reuse, 0x8, RZ ;  /* 0x0000000818197824 */ /* 0x040fe200078e00ff */
[C---:B------:R-:W-:Y:S01]  /*1670*/  IADD3 R29, R24.reuse, 0x40, RZ ;  /* 0x00000040181d7810 */ /* 0x040fe20007ffe0ff */
[----:B------:R-:W-:Y:S01]  /*1680*/  BSSY B2, `(.L_x_20) ;  /* 0x0000064000027945 */ /* 0x000fe20003800000 */
[----:B------:R-:W-:Y:S02]  /*1690*/  IADD3 R27, R24, 0x20, RZ ;  /* 0x00000020181b7810 */ /* 0x000fe40007ffe0ff */
[----:B------:R-:W-:Y:S01]  /*16a0*/  SHF.R.S32.HI R26, RZ, 0x1f, R25 ;  /* 0x0000001fff1a7819 */ /* 0x000fe20000011419 */
[----:B------:R-:W-:Y:S01]  /*16b0*/  IMAD.SHL.U32 R31, R29, 0x8, RZ ;  /* 0x000000081d1f7824 */ /* 0x000fe200078e00ff */
[----:B------:R-:W-:Y:S02]  /*16c0*/  SHF.R.S32.HI R28, RZ, 0x1f, R27 ;  /* 0x0000001fff1c7819 */ /* 0x000fe4000001141b */
[----:B------:R-:W-:Y:S02]  /*16d0*/  LEA.HI R26, R26, R25, RZ, 0x7 ;  /* 0x000000191a1a7211 */ /* 0x000fe400078f38ff */
[----:B------:R-:W-:-:S02]  /*16e0*/  SHF.R.S32.HI R32, RZ, 0x1f, R29 ;  /* 0x0000001fff207819 */ /* 0x000fc4000001141d */
[----:B------:R-:W-:Y:S02]  /*16f0*/  LOP3.LUT R26, R26, 0xffffff80, RZ, 0xc0, !PT ;  /* 0xffffff801a1a7812 */ /* 0x000fe400078ec0ff */
[----:B------:R-:W-:Y:S02]  /*1700*/  SHF.R.S32.HI R34, RZ, 0x1f, R31 ;  /* 0x0000001fff227819 */ /* 0x000fe4000001141f */
[----:B------:R-:W-:Y:S01]  /*1710*/  LEA.HI R28, R28, R27, RZ, 0x4 ;  /* 0x0000001b1c1c7211 */ /* 0x000fe200078f20ff */
[----:B------:R-:W-:Y:S01]  /*1720*/  IMAD.SHL.U32 R27, R27, 0x8, RZ ;  /* 0x000000081b1b7824 */ /* 0x000fe200078e00ff */
[----:B------:R-:W-:Y:S01]  /*1730*/  LEA.HI R32, R32, R29, RZ, 0x4 ;  /* 0x0000001d20207211 */ /* 0x000fe200078f20ff */
[----:B------:R-:W-:Y:S01]  /*1740*/  IMAD.IADD R29, R25, 0x1, -R26 ;  /* 0x00000001191d7824 */ /* 0x000fe200078e0a1a */
[----:B------:R-:W-:Y:S02]  /*1750*/  LEA.HI R34, R34, R31, RZ, 0x7 ;  /* 0x0000001f22227211 */ /* 0x000fe400078f38ff */
[----:B------:R-:W-:Y:S01]  /*1760*/  SHF.R.S32.HI R25, RZ, 0x1f, R24 ;  /* 0x0000001fff197819 */ /* 0x000fe20000011418 */
[----:B------:R-:W-:Y:S01]  /*1770*/  IMAD.IADD R33, R110, 0x1, R29 ;  /* 0x000000016e217824 */ /* 0x000fe200078e021d */
[----:B------:R-:W-:-:S02]  /*1780*/  LOP3.LUT R34, R34, 0xffffff80, RZ, 0xc0, !PT ;  /* 0xffffff8022227812 */ /* 0x000fc400078ec0ff */
[----:B------:R-:W-:Y:S02]  /*1790*/  SHF.R.S32.HI R30, RZ, 0x1f, R27 ;  /* 0x0000001fff1e7819 */ /* 0x000fe4000001141b */
[----:B------:R-:W-:Y:S01]  /*17a0*/  LEA.HI R25, R25, R24, RZ, 0x4 ;  /* 0x0000001819197211 */ /* 0x000fe200078f20ff */
[----:B------:R-:W-:Y:S01]  /*17b0*/  IMAD.IADD R31, R31, 0x1, -R34 ;  /* 0x000000011f1f7824 */ /* 0x000fe200078e0a22 */
[----:B------:R-:W-:Y:S02]  /*17c0*/  LEA.HI R30, R30, R27, RZ, 0x7 ;  /* 0x0000001b1e1e7211 */ /* 0x000fe400078f38ff */
[----:B------:R-:W-:Y:S01]  /*17d0*/  SHF.R.S32.HI R34, RZ, 0x4, R25 ;  /* 0x00000004ff227819 */ /* 0x000fe20000011419 */
[----:B------:R-:W-:Y:S01]  /*17e0*/  IMAD.IADD R41, R110, 0x1, R31 ;  /* 0x000000016e297824 */ /* 0x000fe200078e021f */
[----:B------:R-:W-:Y:S02]  /*17f0*/  LOP3.LUT R30, R30, 0xffffff80, RZ, 0xc0, !PT ;  /* 0xffffff801e1e7812 */ /* 0x000fe400078ec0ff */
[----:B------:R-:W-:Y:S01]  /*1800*/  SHF.R.S32.HI R36, RZ, 0x4, R28 ;  /* 0x00000004ff247819 */ /* 0x000fe2000001141c */
[----:B------:R-:W-:Y:S01]  /*1810*/  IMAD R28, R7, 0x20, R34 ;  /* 0x00000020071c7824 */ /* 0x000fe200078e0222 */
[----:B------:R-:W-:Y:S01]  /*1820*/  IADD3 R26, R24, 0x60, RZ ;  /* 0x00000060181a7810 */ /* 0x000fe20007ffe0ff */
[----:B------:R-:W-:Y:S01]  /*1830*/  IMAD.IADD R35, R27, 0x1, -R30 ;  /* 0x000000011b237824 */ /* 0x000fe200078e0a1e */
[----:B------:R-:W-:Y:S01]  /*1840*/  ISETP.GE.AND P1, PT, R33, c[0x0][0x17c], PT ;  /* 0x00005f0021007a0c */ /* 0x000fe20003f26270 */
[----:B------:R-:W-:Y:S01]  /*1850*/  IMAD R37, R7, 0x20, R36 ;  /* 0x0000002007257824 */ /* 0x000fe200078e0224 */
[----:B------:R-:W-:Y:S01]  /*1860*/  SHF.R.S32.HI R38, RZ, 0x4, R32 ;  /* 0x00000004ff267819 */ /* 0x000fe20000011420 */
[----:B------:R-:W-:Y:S01]  /*1870*/  IMAD.SHL.U32 R27, R26, 0x8, RZ ;  /* 0x000000081a1b7824 */ /* 0x000fe200078e00ff */
[----:B------:R-:W-:Y:S01]  /*1880*/  ISETP.GE.OR P1, PT, R28, c[0x0][0x180], P1 ;  /* 0x000060001c007a0c */ /* 0x000fe20000f26670 */
[----:B------:R-:W-:Y:S01]  /*1890*/  IMAD.IADD R39, R110, 0x1, R35 ;  /* 0x000000016e277824 */ /* 0x000fe200078e0223 */
[----:B------:R-:W-:Y:S01]  /*18a0*/  ISETP.GE.AND P2, PT, R41, c[0x0][0x17c], PT ;  /* 0x00005f0029007a0c */ /* 0x000fe20003f46270 */
[----:B------:R-:W-:Y:S01]  /*18b0*/  IMAD R40, R7, 0x20, R38 ;  /* 0x0000002007287824 */ /* 0x000fe200078e0226 */
[----:B------:R-:W-:-:S02]  /*18c0*/  SHF.R.S32.HI R30, RZ, 0x1f, R27 ;  /* 0x0000001fff1e7819 */ /* 0x000fc4000001141b */
[----:B------:R-:W-:Y:S02]  /*18d0*/  ISETP.GE.AND P0, PT, R39, c[0x0][0x17c], PT ;  /* 0x00005f0027007a0c */ /* 0x000fe40003f06270 */
[----:B------:R-:W-:Y:S02]  /*18e0*/  SHF.R.S32.HI R25, RZ, 0x1f, R26 ;  /* 0x0000001fff197819 */ /* 0x000fe4000001141a */
[----:B------:R-:W-:Y:S02]  /*18f0*/  LEA.HI R30, R30, R27, RZ, 0x7 ;  /* 0x0000001b1e1e7211 */ /* 0x000fe400078f38ff */
[----:B------:R-:W-:Y:S02]  /*1900*/  ISETP.GE.OR P0, PT, R37, c[0x0][0x180], P0 ;  /* 0x0000600025007a0c */ /* 0x000fe40000706670 */
[----:B------:R-:W-:Y:S02]  /*1910*/  ISETP.GE.OR P2, PT, R40, c[0x0][0x180], P2 ;  /* 0x0000600028007a0c */ /* 0x000fe40001746670 */
[----:B------:R-:W-:Y:S01]  /*1920*/  LEA.HI R32, R25, R26, RZ, 0x4 ;  /* 0x0000001a19207211 */ /* 0x000fe200078f20ff */
[----:B------:R-:W-:Y:S01]  /*1930*/  @!P1 IMAD R26, R28, c[0x0][0x17c], RZ ;  /* 0x00005f001c1a9a24 */ /* 0x000fe200078e02ff */
[----:B------:R-:W-:Y:S01]  /*1940*/  LOP3.LUT R30, R30, 0xffffff80, RZ, 0xc0, !PT ;  /* 0xffffff801e1e7812 */ /* 0x000fe200078ec0ff */
[----:B------:R-:W-:-:S02]  /*1950*/  @!P1 IMAD.SHL.U32 R28, R7, 0x2000, RZ ;  /* 0x00002000071c9824 */ /* 0x000fc400078e00ff */
[----:B------:R-:W-:Y:S02]  /*1960*/  @!P1 IMAD R25, R34, 0x80, R29 ;  /* 0x0000008022199824 */ /* 0x000fe400078e021d */
[----:B------:R-:W-:Y:S01]  /*1970*/  IMAD.IADD R43, R27, 0x1, -R30 ;  /* 0x000000011b2b7824 */ /* 0x000fe200078e0a1e */
[----:B------:R-:W-:Y:S01]  /*1980*/  @!P1 SHF.R.S32.HI R27, RZ, 0x1f, R33 ;  /* 0x0000001fff1b9819 */ /* 0x000fe20000011421 */
[----:B------:R-:W-:Y:S01]  /*1990*/  @!P0 IMAD R29, R36, 0x80, R35 ;  /* 0x00000080241d8824 */ /* 0x000fe200078e0223 */
[----:B------:R-:W-:Y:S01]  /*19a0*/  @!P1 LOP3.LUT R28, R28, 0x2000, RZ, 0xc0, !PT ;  /* 0x000020001c1c9812 */ /* 0x000fe200078ec0ff */
[----:B------:R-:W-:Y:S01]  /*19b0*/  @!P2 IMAD R30, R40, c[0x0][0x17c], RZ ;  /* 0x00005f00281eaa24 */ /* 0x000fe200078e02ff */
[----:B------:R-:W-:Y:S01]  /*19c0*/  @!P1 IADD3 R33, P3, R33, R26, RZ ;  /* 0x0000001a21219210 */ /* 0x000fe20007f7e0ff */
[----:B------:R-:W-:Y:S01]  /*19d0*/  @!P2 IMAD R31, R38, 0x80, R31 ;  /* 0x00000080261fa824 */ /* 0x000fe200078e021f */
[----:B------:R-:W-:Y:S01]  /*19e0*/  @!P2 SHF.R.S32.HI R35, RZ, 0x1f, R41 ;  /* 0x0000001fff23a819 */ /* 0x000fe20000011429 */
[----:B------:R-:W-:Y:S01]  /*19f0*/  @!P1 IMAD R25, R25, 0x2, R28 ;  /* 0x0000000219199824 */ /* 0x000fe200078e021c */
[----:B------:R-:W-:Y:S01]  /*1a00*/  @!P1 LEA.HI.X.SX32 R34, R26, R27, 0x1, P3 ;  /* 0x0000001b1a229211 */ /* 0x000fe200018f0eff */
[----:B------:R-:W-:Y:S01]  /*1a10*/  @!P0 IMAD R28, R37, c[0x0][0x17c], RZ ;  /* 0x00005f00251c8a24 */ /* 0x000fe200078e02ff */
[----:B------:R-:W-:Y:S01]  /*1a20*/  @!P1 LEA R26, P3, R33, c[0x0][0x168], 0x1 ;  /* 0x00005a00211a9a11 */ /* 0x000fe200078608ff */
[----:B------:R-:W-:-:S02]  /*1a30*/  @!P0 IMAD.SHL.U32 R38, R7, 0x2000, RZ ;  /* 0x0000200007268824 */ /* 0x000fc400078e00ff */
[----:B------:R-:W-:Y:S01]  /*1a40*/  @!P2 IMAD.SHL.U32 R40, R7, 0x2000, RZ ;  /* 0x000020000728a824 */ /* 0x000fe200078e00ff */
[----:B------:R-:W-:Y:S02]  /*1a50*/  @!P1 LEA.HI.X R27, R33, c[0x0][0x16c], R34, 0x1, P3 ;  /* 0x00005b00211b9a11 */ /* 0x000fe400018f0c22 */
[----:B------:R-:W-:Y:S02]  /*1a60*/  @!P0 SHF.R.S32.HI R33, RZ, 0x1f, R39 ;  /* 0x0000001fff218819 */ /* 0x000fe40000011427 */
[----:B------:R-:W-:Y:S01]  /*1a70*/  @!P0 IADD3 R36, P3, R39, R28, RZ ;  /* 0x0000001c27248210 */ /* 0x000fe20007f7e0ff */
[----:B------:R-:W-:Y:S01]  /*1a80*/  @!PT LDS RZ, [RZ] ;  /* 0x00000000fffff984 */ /* 0x000fe20000000800 */
[----:B------:R-:W-:Y:S01]  /*1a90*/  @!PT LDS RZ, [RZ] ;  /* 0x00000000fffff984 */ /* 0x000fe20000000800 */
[----:B------:R-:W-:Y:S01]  /*1aa0*/  @!PT LDS RZ, [RZ] ;  /* 0x00000000fffff984 */ /* 0x000fe20000000800 */
[----:B------:R1:W-:Y:S01]  /*1ab0*/  @!P1 LDGSTS.E.128 [R25+0x4080], [R26.64] ;  /* 0x040800001a199fae */ /* 0x0003e2000b921c44 */
[----:B------:R-:W-:Y:S02]  /*1ac0*/  @!P2 IADD3 R34, P4, R41, R30, RZ ;  /* 0x0000001e2922a210 */ /* 0x000fe40007f9e0ff */
[----:B------:R-:W-:Y:S02]  /*1ad0*/  @!P0 LOP3.LUT R38, R38, 0x2000, RZ, 0xc0, !PT ;  /* 0x0000200026268812 */ /* 0x000fe400078ec0ff */
[----:B------:R-:W-:-:S02]  /*1ae0*/  @!P2 LOP3.LUT R40, R40, 0x2000, RZ, 0xc0, !PT ;  /* 0x000020002828a812 */ /* 0x000fc400078ec0ff */
[----:B------:R-:W-:Y:S01]  /*1af0*/  @!P0 LEA.HI.X.SX32 R39, R28, R33, 0x1, P3 ;  /* 0x000000211c278211 */ /* 0x000fe200018f0eff */
[----:B------:R-:W-:Y:S01]  /*1b00*/  @!P0 IMAD R33, R29, 0x2, R38 ;  /* 0x000000021d218824 */ /* 0x000fe200078e0226 */
[----:B------:R-:W-:Y:S01]  /*1b10*/  @!P2 LEA.HI.X.SX32 R37, R30, R35, 0x1, P4 ;  /* 0x000000231e25a211 */ /* 0x000fe200020f0eff */
[----:B------:R-:W-:Y:S01]  /*1b20*/  @!P2 IMAD R35, R31, 0x2, R40 ;  /* 0x000000021f23a824 */ /* 0x000fe200078e0228 */
[----:B------:R-:W-:Y:S02]  /*1b30*/  @!P0 LEA R28, P3, R36, c[0x0][0x168], 0x1 ;  /* 0x00005a00241c8a11 */ /* 0x000fe400078608ff */
[----:B------:R-:W-:Y:S02]  /*1b40*/  @!P2 LEA R30, P4, R34, c[0x0][0x168], 0x1 ;  /* 0x00005a00221eaa11 */ /* 0x000fe400078808ff */
[----:B------:R-:W-:Y:S02]  /*1b50*/  @!P0 LEA.HI.X R29, R36, c[0x0][0x16c], R39, 0x1, P3 ;  /* 0x00005b00241d8a11 */ /* 0x000fe400018f0c27 */
[----:B------:R-:W-:Y:S01]  /*1b60*/  @!P2 LEA.HI.X R31, R34, c[0x0][0x16c], R37, 0x1, P4 ;  /* 0x00005b00221faa11 */ /* 0x000fe200020f0c25 */
[----:B------:R-:W-:Y:S01]  /*1b70*/  IMAD.IADD R37, R110, 0x1, R43 ;  /* 0x000000016e257824 */ /* 0x000fe200078e022b */
[----:B------:R-:W-:Y:S01]  /*1b80*/  SHF.R.S32.HI R34, RZ, 0x4, R32 ;  /* 0x00000004ff227819 */ /* 0x000fe20000011420 */
[----:B------:R1:W-:Y:S01]  /*1b90*/  @!P0 LDGSTS.E.128 [R33+0x4080], [R28.64] ;  /* 0x040800001c218fae */ /* 0x0003e2000b921c44 */
[----:B------:R-:W-:-:S02]  /*1ba0*/  ISETP.GE.AND P0, PT, R24, 0x180, PT ;  /* 0x000001801800780c */ /* 0x000fc40003f06270 */
[----:B------:R-:W-:Y:S01]  /*1bb0*/  ISETP.GE.AND P1, PT, R37, c[0x0][0x17c], PT ;  /* 0x00005f0025007a0c */ /* 0x000fe20003f26270 */
        /* <DEDUP_REMOVED lines=15> */
[----:B------:R1:W-:Y:S03]  /*1cb0*/  LDGSTS.E.128 [R27+0x4080], [R24.64] ;  /* 0x04080000181b7fae */ /* 0x0003e6000b921c44 */
.L_x_21:
[----:B-1----:R-:W-:Y:S05]  /*1cc0*/  BSYNC B2 ;  /* 0x0000000000027941 */ /* 0x002fea0003800000 */
.L_x_20:
[----:B------:R-:W-:Y:S01]  /*1cd0*/  IMAD.MOV.U32 R24, RZ, RZ, R32 ;  /* 0x000000ffff187224 */ /* 0x000fe200078e0020 */
[----:B------:R-:W-:Y:S05]  /*1ce0*/  @!P0 BRA `(.L_x_22) ;  /* 0xfffff97000008947 */ /* 0x000fea000383ffff */
.L_x_15:
[----:B------:R-:W-:Y:S05]  /*1cf0*/  BSYNC B1 ;  /* 0x0000000000017941 */ /* 0x000fea0003800000 */
.L_x_14:
[----:B------:R-:W0:Y:S01]  /*1d00*/  LDGDEPBAR ;  /* 0x00000000000079af */ /* 0x000e220000000000 */
[----:B------:R-:W-:-:S04]  /*1d10*/  DEPBAR.LE SB0, 0x0 ;  /* 0x000080000000791a */ /* 0x000fc80000000000 */
.L_x_2:
[----:B------:R-:W-:Y:S05]  /*1d20*/  BSYNC B0 ;  /* 0x0000000000007941 */ /* 0x000fea0003800000 */
.L_x_1:
[----:B------:R-:W-:Y:S01]  /*1d30*/  BAR.SYNC.DEFER_BLOCKING 0x0 ;  /* 0x0000000000007b1d */ /* 0x000fe20000010000 */
[----:B------:R-:W-:-:S13]  /*1d40*/  ISETP.GE.AND P0, PT, R0, 0x20, PT ;  /* 0x000000200000780c */ /* 0x000fda0003f06270 */
[----:B------:R-:W-:Y:S05]  /*1d50*/  @!P0 BRA `(.L_x_23) ;  /* 0x0000064000008947 */ /* 0x000fea0003800000 */
[----:B------:R-:W2:Y:S01]  /*1d60*/  S2R R26, SR_LANEID ;  /* 0x00000000001a7919 */ /* 0x000ea20000000000 */
[----:B------:R-:W-:Y:S01]  /*1d70*/  IMAD.SHL.U32 R34, R7, 0x2000, RZ ;  /* 0x0000200007227824 */ /* 0x000fe200078e00ff */
[----:B------:R-:W-:Y:S04]  /*1d80*/  WARPSYNC 0xffffffff ;  /* 0xffffffff00007948 */ /* 0x000fe80003800000 */
[----:B------:R-:W-:-:S04]  /*1d90*/  LOP3.LUT R34, R34, 0x2000, RZ, 0xc0, !PT ;  /* 0x0000200022227812 */ /* 0x000fc800078ec0ff */
[C---:B-1----:R-:W-:Y:S01]  /*1da0*/  IADD3 R27, R34.reuse, 0x40a0, RZ ;  /* 0x000040a0221b7810 */ /* 0x042fe20007ffe0ff */
[----:B------:R-:W-:Y:S01]  /*1db0*/  IMAD R33, R107, 0x400, R34 ;  /* 0x000004006b217824 */ /* 0x000fe200078e0222 */
[----:B------:R-:W-:Y:S02]  /*1dc0*/  IADD3 R37, R34, 0x40c0, RZ ;  /* 0x000040c022257810 */ /* 0x000fe40007ffe0ff */
[--C-:B--2---:R-:W-:Y:S02]  /*1dd0*/  SHF.R.U32.HI R24, RZ, 0x3, R26.reuse ;  /* 0x00000003ff187819 */ /* 0x104fe4000001161a */
[----:B------:R-:W-:Y:S02]  /*1de0*/  LOP3.LUT R25, R26, 0x7, RZ, 0xc0, !PT ;  /* 0x000000071a197812 */ /* 0x000fe400078ec0ff */
[----:B------:R-:W-:Y:S01]  /*1df0*/  SHF.R.U32.HI R26, RZ, 0x4, R26 ;  /* 0x00000004ff1a7819 */ /* 0x000fe2000001161a */
[----:B------:R-:W-:-:S04]  /*1e00*/  IMAD.SHL.U32 R24, R24, 0x8, RZ ;  /* 0x0000000818187824 */ /* 0x000fc800078e00ff */
[----:B------:R-:W-:Y:S01]  /*1e10*/  IMAD.SHL.U32 R26, R26, 0x8, RZ ;  /* 0x000000081a1a7824 */ /* 0x000fe200078e00ff */
[----:B------:R-:W-:Y:S02]  /*1e20*/  LOP3.LUT R25, R24, 0x8, R25, 0xe2, !PT ;  /* 0x0000000818197812 */ /* 0x000fe400078ee219 */
[----:B------:R-:W-:-:S03]  /*1e30*/  IADD3 R24, R33, 0x80, RZ ;  /* 0x0000008021187810 */ /* 0x000fc60007ffe0ff */
[C-C-:B------:R-:W-:Y:S02]  /*1e40*/  IMAD R35, R25.reuse, 0x20, R26.reuse ;  /* 0x0000002019237824 */ /* 0x140fe400078e021a */
[----:B------:R-:W-:Y:S01]  /*1e50*/  IMAD R32, R25, 0x80, R26 ;  /* 0x0000008019207824 */ /* 0x000fe200078e021a */
[----:B------:R-:W-:Y:S01]  /*1e60*/  IADD3 R25, R34, 0x4080, RZ ;  /* 0x0000408022197810 */ /* 0x000fe20007ffe0ff */
[----:B------:R-:W-:Y:S02]  /*1e70*/  IMAD.U32 R56, R35, 0x2, R24 ;  /* 0x0000000223387824 */ /* 0x000fe400078e0018 */
[C---:B------:R-:W-:Y:S02]  /*1e80*/  IMAD.U32 R27, R32.reuse, 0x2, R27 ;  /* 0x00000002201b7824 */ /* 0x040fe400078e001b */
[C---:B------:R-:W-:Y:S02]  /*1e90*/  IMAD.U32 R28, R32.reuse, 0x2, R25 ;  /* 0x00000002201c7824 */ /* 0x040fe400078e0019 */
[----:B------:R-:W-:Y:S01]  /*1ea0*/  LDSM.16.M88.4 R56, [R56] ;  /* 0x000000003838783b */ /* 0x000fe20000000200 */
[----:B------:R-:W-:-:S03]  /*1eb0*/  IMAD.U32 R37, R32, 0x2, R37 ;  /* 0x0000000220257824 */ /* 0x000fc600078e0025 */
[----:B------:R-:W1:Y:S04]  /*1ec0*/  LDSM.16.MT88.4 R24, [R27] ;  /* 0x000000001b18783b */ /* 0x000e680000004200 */
[----:B------:R-:W2:Y:S04]  /*1ed0*/  LDSM.16.MT88.4 R28, [R28] ;  /* 0x000000001c1c783b */ /* 0x000ea80000004200 */
[----:B------:R3:W4:Y:S02]  /*1ee0*/  LDSM.16.MT88.4 R80, [R37] ;  /* 0x000000002550783b */ /* 0x0007240000004200 */
[C---:B---3--:R-:W-:Y:S01]  /*1ef0*/  IADD3 R37, R34.reuse, 0x5140, RZ ;  /* 0x0000514022257810 */ /* 0x048fe20007ffe0ff */
[C---:B-1----:R-:W-:Y:S07]  /*1f00*/  HMMA.16816.F16 R14, R56.reuse, R24, R14 ;  /* 0x00000018380e723c */ /* 0x042fee000000080e */
[----:B------:R-:W-:Y:S01]  /*1f10*/  IADD3 R25, R34, 0x40e0, RZ ;  /* 0x000040e022197810 */ /* 0x000fe20007ffe0ff */
[----:B--2---:R-:W-:Y:S01]  /*1f20*/  HMMA.16816.F16 R16, R56, R28, R16 ;  /* 0x0000001c3810723c */ /* 0x004fe20000000810 */
[----:B------:R-:W-:-:S02]  /*1f30*/  IADD3 R24, R33, 0xa0, RZ ;  /* 0x000000a021187810 */ /* 0x000fc40007ffe0ff */
[----:B------:R-:W-:Y:S01]  /*1f40*/  IADD3 R33, R34, 0x5100, RZ ;  /* 0x0000510022217810 */ /* 0x000fe20007ffe0ff */
[----:B------:R-:W-:Y:S01]  /*1f50*/  IMAD.U32 R76, R32, 0x2, R25 ;  /* 0x00000002204c7824 */ /* 0x000fe200078e0019 */
[C---:B------:R-:W-:Y:S01]  /*1f60*/  IADD3 R25, R34.reuse, 0x4160, RZ ;  /* 0x0000416022197810 */ /* 0x040fe20007ffe0ff */
[----:B------:R-:W-:Y:S01]  /*1f70*/  IMAD.U32 R24, R35, 0x2, R24 ;  /* 0x0000000223187824 */ /* 0x000fe200078e0018 */
[C---:B------:R-:W-:Y:S01]  /*1f80*/  IADD3 R29, R34.reuse, 0x4120, RZ ;  /* 0x00004120221d7810 */ /* 0x040fe20007ffe0ff */
[C---:B------:R-:W-:Y:S01]  /*1f90*/  HMMA.16816.F16 R92, R56.reuse, R30, R92 ;  /* 0x0000001e385c723c */ /* 0x040fe2000000085c */
[----:B------:R-:W-:Y:S01]  /*1fa0*/  IADD3 R35, R34, 0x5120, RZ ;  /* 0x0000512022237810 */ /* 0x000fe20007ffe0ff */
[C---:B------:R-:W-:Y:S01]  /*1fb0*/  IMAD.U32 R60, R32.reuse, 0x2, R25 ;  /* 0x00000002203c7824 */ /* 0x040fe200078e0019 */
[----:B------:R-:W1:Y:S01]  /*1fc0*/  LDSM.16.MT88.4 R76, [R76] ;  /* 0x000000004c4c783b */ /* 0x000e620000004200 */
[----:B------:R-:W-:Y:S01]  /*1fd0*/  IMAD.U32 R68, R32, 0x2, R29 ;  /* 0x0000000220447824 */ /* 0x000fe200078e001d */
[----:B------:R-:W-:Y:S01]  /*1fe0*/  IADD3 R25, R34, 0x50a0, RZ ;  /* 0x000050a022197810 */ /* 0x000fe20007ffe0ff */
[----:B------:R-:W-:Y:S01]  /*1ff0*/  IMAD.U32 R36, R32, 0x2, R33 ;  /* 0x0000000220247824 */ /* 0x000fe200078e0021 */
[C---:B------:R-:W-:Y:S01]  /*2000*/  IADD3 R31, R34.reuse, 0x4140, RZ ;  /* 0x00004140221f7810 */ /* 0x040fe20007ffe0ff */
[----:B------:R-:W-:Y:S01]  /*2010*/  HMMA.16816.F16 R90, R56, R26, R90 ;  /* 0x0000001a385a723c */ /* 0x000fe2000000085a */
[----:B------:R-:W-:Y:S01]  /*2020*/  LDSM.16.MT88.4 R60, [R60] ;  /* 0x000000003c3c783b */ /* 0x000fe20000004200 */
[----:B------:R-:W-:Y:S01]  /*2030*/  IADD3 R29, R34, 0x50c0, RZ ;  /* 0x000050c0221d7810 */ /* 0x000fe20007ffe0ff */
[----:B------:R-:W-:-:S02]  /*2040*/  IMAD.U32 R48, R32, 0x2, R25 ;  /* 0x0000000220307824 */ /* 0x000fc400078e0019 */
[----:B------:R-:W-:Y:S01]  /*2050*/  IMAD.U32 R64, R32, 0x2, R31 ;  /* 0x0000000220407824 */ /* 0x000fe200078e001f */
[----:B------:R-:W2:Y:S01]  /*2060*/  LDSM.16.MT88.4 R68, [R68] ;  /* 0x000000004444783b */ /* 0x000ea20000004200 */
[C---:B------:R-:W-:Y:S01]  /*2070*/  IADD3 R27, R34.reuse, 0x4100, RZ ;  /* 0x00004100221b7810 */ /* 0x040fe20007ffe0ff */
[C---:B----4-:R-:W-:Y:S01]  /*2080*/  HMMA.16816.F16 R104, R56.reuse, R80, R104 ;  /* 0x000000503868723c */ /* 0x050fe20000000868 */
[----:B------:R-:W-:Y:S01]  /*2090*/  IADD3 R31, R34, 0x50e0, RZ ;  /* 0x000050e0221f7810 */ /* 0x000fe20007ffe0ff */
[C---:B------:R-:W-:Y:S01]  /*20a0*/  IMAD.U32 R44, R32.reuse, 0x2, R29 ;  /* 0x00000002202c7824 */ /* 0x040fe200078e001d */
[----:B------:R-:W-:Y:S01]  /*20b0*/  LDSM.16.MT88.4 R64, [R64] ;  /* 0x000000004040783b */ /* 0x000fe20000004200 */
[----:B------:R-:W-:Y:S01]  /*20c0*/  IMAD.U32 R72, R32, 0x2, R27 ;  /* 0x0000000220487824 */ /* 0x000fe200078e001b */
[----:B------:R-:W-:Y:S01]  /*20d0*/  IADD3 R27, R34, 0x5080, RZ ;  /* 0x00005080221b7810 */ /* 0x000fe20007ffe0ff */
[----:B------:R-:W-:Y:S01]  /*20e0*/  IMAD.U32 R40, R32, 0x2, R31 ;  /* 0x0000000220287824 */ /* 0x000fe200078e001f */
[----:B------:R-:W-:Y:S01]  /*20f0*/  IADD3 R81, R34, 0x5160, RZ ;  /* 0x0000516022517810 */ /* 0x000fe20007ffe0ff */
[C---:B------:R-:W-:Y:S01]  /*2100*/  IMAD.U32 R35, R32.reuse, 0x2, R35 ;  /* 0x0000000220237824 */ /* 0x040fe200078e0023 */
[----:B------:R-:W-:Y:S01]  /*2110*/  HMMA.16816.F16 R102, R56, R82, R102 ;  /* 0x000000523866723c */ /* 0x000fe20000000866 */
[----:B------:R-:W3:Y:S01]  /*2120*/  LDSM.16.MT88.4 R72, [R72] ;  /* 0x000000004848783b */ /* 0x000ee20000004200 */
[----:B------:R-:W-:-:S02]  /*2130*/  IMAD.U32 R52, R32, 0x2, R27 ;  /* 0x0000000220347824 */ /* 0x000fc400078e001b */
[C---:B------:R-:W-:Y:S01]  /*2140*/  IMAD.U32 R28, R32.reuse, 0x2, R37 ;  /* 0x00000002201c7824 */ /* 0x040fe200078e0025 */
[----:B------:R-:W-:Y:S01]  /*2150*/  LDSM.16.M88.4 R24, [R24] ;  /* 0x000000001818783b */ /* 0x000fe20000000200 */
[----:B------:R-:W-:-:S03]  /*2160*/  IMAD.U32 R81, R32, 0x2, R81 ;  /* 0x0000000220517824 */ /* 0x000fc600078e0051 */
[----:B------:R-:W4:Y:S04]  /*2170*/  LDSM.16.MT88.4 R52, [R52] ;  /* 0x000000003434783b */ /* 0x000f280000004200 */
[----:B------:R-:W5:Y:S04]  /*2180*/  LDSM.16.MT88.4 R48, [R48] ;  /* 0x000000003030783b */ /* 0x000f680000004200 */
[----:B------:R-:W4:Y:S01]  /*2190*/  LDSM.16.MT88.4 R44, [R44] ;  /* 0x000000002c2c783b */ /* 0x000f220000004200 */
[C---:B-1----:R-:W-:Y:S03]  /*21a0*/  HMMA.16816.F16 R76, R56.reuse, R76, R100 ;  /* 0x0000004c384c723c */ /* 0x042fe60000000864 */
[----:B------:R-:W1:Y:S04]  /*21b0*/  LDSM.16.MT88.4 R40, [R40] ;  /* 0x000000002828783b */ /* 0x000e680000004200 */
[----:B------:R-:W1:Y:S01]  /*21c0*/  LDSM.16.MT88.4 R36, [R36] ;  /* 0x000000002424783b */ /* 0x000e620000004200 */
[C---:B------:R-:W-:Y:S03]  /*21d0*/  HMMA.16816.F16 R78, R56.reuse, R78, R98 ;  /* 0x0000004e384e723c */ /* 0x040fe60000000862 */
[----:B------:R-:W1:Y:S04]  /*21e0*/  LDSM.16.MT88.4 R32, [R35] ;  /* 0x000000002320783b */ /* 0x000e680000004200 */
[----:B------:R-:W1:Y:S01]  /*21f0*/  LDSM.16.MT88.4 R28, [R28] ;  /* 0x000000001c1c783b */ /* 0x000e620000004200 */
[C---:B--2---:R-:W-:Y:S03]  /*2200*/  HMMA.16816.F16 R68, R56.reuse, R68, R88 ;  /* 0x000000443844723c */ /* 0x044fe60000000858 */
[----:B------:R-:W2:Y:S05]  /*2210*/  LDSM.16.MT88.4 R80, [R81] ;  /* 0x000000005150783b */ /* 0x000eaa0000004200 */
[C---:B---3--:R-:W-:Y:S08]  /*2220*/  HMMA.16816.F16 R72, R56.reuse, R72, R96 ;  /* 0x000000483848723c */ /* 0x048ff00000000860 */
[C---:B------:R-:W-:Y:S08]  /*2230*/  HMMA.16816.F16 R74, R56.reuse, R74, R94 ;  /* 0x0000004a384a723c */ /* 0x040ff0000000085e */
[C---:B------:R-:W-:Y:S08]  /*2240*/  HMMA.16816.F16 R70, R56.reuse, R70, R86 ;  /* 0x000000463846723c */ /* 0x040ff00000000856 */
[C---:B------:R-:W-:Y:S08]  /*2250*/  HMMA.16816.F16 R64, R56.reuse, R64, R84 ;  /* 0x000000403840723c */ /* 0x040ff00000000854 */
[C---:B------:R-:W-:Y:S08]  /*2260*/  HMMA.16816.F16 R22, R56.reuse, R66, R22 ;  /* 0x000000423816723c */ /* 0x040ff00000000816 */
[C---:B------:R-:W-:Y:S08]  /*2270*/  HMMA.16816.F16 R20, R56.reuse, R60, R20 ;  /* 0x0000003c3814723c */ /* 0x040ff00000000814 */
[----:B------:R-:W-:Y:S08]  /*2280*/  HMMA.16816.F16 R18, R56, R62, R18 ;  /* 0x0000003e3812723c */ /* 0x000ff00000000812 */
[C---:B----4-:R-:W-:Y:S08]  /*2290*/  HMMA.16816.F16 R16, R24.reuse, R52, R16 ;  /* 0x000000341810723c */ /* 0x050ff00000000810 */
[C---:B------:R-:W-:Y:S08]  /*22a0*/  HMMA.16816.F16 R92, R24.reuse, R54, R92 ;  /* 0x00000036185c723c */ /* 0x040ff0000000085c */
[C---:B-----5:R-:W-:Y:S08]  /*22b0*/  HMMA.16816.F16 R14, R24.reuse, R48, R14 ;  /* 0x00000030180e723c */ /* 0x060ff0000000080e */
[C---:B------:R-:W-:Y:S08]  /*22c0*/  HMMA.16816.F16 R90, R24.reuse, R50, R90 ;  /* 0x00000032185a723c */ /* 0x040ff0000000085a */
[C---:B------:R-:W-:Y:S08]  /*22d0*/  HMMA.16816.F16 R104, R24.reuse, R44, R104 ;  /* 0x0000002c1868723c */ /* 0x040ff00000000868 */
[C---:B------:R-:W-:Y:S08]  /*22e0*/  HMMA.16816.F16 R102, R24.reuse, R46, R102 ;  /* 0x0000002e1866723c */ /* 0x040ff00000000866 */
[C---:B-1----:R-:W-:Y:S08]  /*22f0*/  HMMA.16816.F16 R100, R24.reuse, R40, R76 ;  /* 0x000000281864723c */ /* 0x042ff0000000084c */
[C---:B------:R-:W-:Y:S08]  /*2300*/  HMMA.16816.F16 R98, R24.reuse, R42, R78 ;  /* 0x0000002a1862723c */ /* 0x040ff0000000084e */
[C---:B------:R-:W-:Y:S08]  /*2310*/  HMMA.16816.F16 R96, R24.reuse, R36, R72 ;  /* 0x000000241860723c */ /* 0x040ff00000000848 */
[C---:B------:R-:W-:Y:S08]  /*2320*/  HMMA.16816.F16 R94, R24.reuse, R38, R74 ;  /* 0x00000026185e723c */ /* 0x040ff0000000084a */
[C---:B------:R-:W-:Y:S08]  /*2330*/  HMMA.16816.F16 R88, R24.reuse, R32, R68 ;  /* 0x000000201858723c */ /* 0x040ff00000000844 */
[C---:B------:R-:W-:Y:S08]  /*2340*/  HMMA.16816.F16 R86, R24.reuse, R34, R70 ;  /* 0x000000221856723c */ /* 0x040ff00000000846 */
[C---:B------:R-:W-:Y:S08]  /*2350*/  HMMA.16816.F16 R84, R24.reuse, R28, R64 ;  /* 0x0000001c1854723c */ /* 0x040ff00000000840 */
[C---:B------:R-:W-:Y:S08]  /*2360*/  HMMA.16816.F16 R22, R24.reuse, R30, R22 ;  /* 0x0000001e1816723c */ /* 0x040ff00000000816 */
[C---:B--2---:R-:W-:Y:S08]  /*2370*/  HMMA.16816.F16 R20, R24.reuse, R80, R20 ;  /* 0x000000501814723c */ /* 0x044ff00000000814 */
[----:B------:R-:W-:Y:S11]  /*2380*/  HMMA.16816.F16 R18, R24, R82, R18 ;  /* 0x000000521812723c */ /* 0x000ff60000000812 */
[----:B------:R-:W-:Y:S11]  /*2390*/  @!UPT UIADD3 URZ, URZ, URZ, URZ ;  /* 0x0000003f3f3ff290 */ /* 0x000ff6000fffe03f */
.L_x_23:
[----:B------:R-:W-:Y:S02]  /*23a0*/  WARPSYNC 0xffffffff ;  /* 0xffffffff00007948 */ /* 0x000fe40003800000 */
[----:B------:R-:W-:Y:S01]  /*23b0*/  IADD3 R7, R7, 0x1, RZ ;  /* 0x0000000107077810 */ /* 0x000fe20007ffe0ff */
[----:B------:R-:W-:Y:S03]  /*23c0*/  BAR.SYNC.DEFER_BLOCKING 0x0 ;  /* 0x0000000000007b1d */ /* 0x000fe60000010000 */
[----:B------:R-:W-:-:S13]  /*23d0*/  ISETP.GE.AND P0, PT, R7, R12, PT ;  /* 0x0000000c0700720c */ /* 0x000fda0003f06270 */
[----:B------:R-:W-:Y:S01]  /*23e0*/  @P0 CALL.REL.NOINC `(.L_x_0) ;  /* 0x0000001000000944 */ /* 0x000fe20003c00000 */
[----:B------:R-:W-:Y:S05]  /*23f0*/  BRA `(.L_x_24) ;  /* 0xffffe18000007947 */ /* 0x000fea000383ffff */
.L_x_0:
[----:B------:R-:W-:-:S13]  /*2400*/  ISETP.GE.AND P0, PT, R0, 0x20, PT ;  /* 0x000000200000780c */ /* 0x000fda0003f06270 */
[----:B------:R-:W-:Y:S05]  /*2410*/  @!P0 EXIT ;  /* 0x000000000000894d */ /* 0x000fea0003800000 */
[----:B------:R-:W2:Y:S01]  /*2420*/  S2R R0, SR_CTAID.Y ;  /* 0x0000000000007919 */ /* 0x000ea20000002600 */
[----:B------:R-:W-:Y:S01]  /*2430*/  IADD3 R2, R110, 0x20, RZ ;  /* 0x000000206e027810 */ /* 0x000fe20007ffe0ff */
[----:B--2---:R-:W-:Y:S01]  /*2440*/  IMAD R5, R0, 0x8, R107 ;  /* 0x0000000800057824 */ /* 0x004fe200078e026b */
[----:B------:R-:W-:-:S03]  /*2450*/  IADD3 R0, R110, 0x10, RZ ;  /* 0x000000106e007810 */ /* 0x000fc60007ffe0ff */
[----:B------:R-:W-:-:S05]  /*2460*/  IMAD.SHL.U32 R5, R5, 0x10, RZ ;  /* 0x0000001005057824 */ /* 0x000fca00078e00ff */
[C---:B------:R-:W-:Y:S01]  /*2470*/  ISETP.GE.AND P0, PT, R5.reuse, c[0x0][0x178], PT ;  /* 0x00005e0005007a0c */ /* 0x040fe20003f06270 */
[----:B------:R-:W-:-:S03]  /*2480*/  IMAD R5, R5, c[0x0][0x17c], RZ ;  /* 0x00005f0005057a24 */ /* 0x000fc600078e02ff */
[----:B------:R-:W-:Y:S02]  /*2490*/  ISETP.GE.OR P1, PT, R110, c[0x0][0x17c], P0 ;  /* 0x00005f006e007a0c */ /* 0x000fe40000726670 */
[----:B------:R-:W-:-:S11]  /*24a0*/  SHF.R.S32.HI R3, RZ, 0x1f, R5 ;  /* 0x0000001fff037819 */ /* 0x000fd60000011405 */
[----:B------:R-:W-:Y:S05]  /*24b0*/  @P1 BRA `(.L_x_25) ;  /* 0x0000013000001947 */ /* 0x000fea0003800000 */
[----:B------:R-:W2:Y:S01]  /*24c0*/  S2R R6, SR_LANEID ;  /* 0x0000000000067919 */ /* 0x000ea20000000000 */
[----:B------:R-:W-:Y:S01]  /*24d0*/  IMAD.MOV.U32 R11, RZ, RZ, c[0x0][0x17c] ;  /* 0x00005f00ff0b7624 */ /* 0x000fe200078e00ff */
[C---:B------:R-:W-:Y:S01]  /*24e0*/  IADD3 R4, P1, R110.reuse, R5, RZ ;  /* 0x000000056e047210 */ /* 0x040fe20007f3e0ff */
[----:B------:R-:W-:Y:S01]  /*24f0*/  IMAD.MOV.U32 R7, RZ, RZ, RZ ;  /* 0x000000ffff077224 */ /* 0x000fe200078e00ff */
[----:B------:R-:W-:Y:S02]  /*2500*/  WARPSYNC 0xffffffff ;  /* 0xffffffff00007948 */ /* 0x000fe40003800000 */
[----:B------:R-:W-:Y:S02]  /*2510*/  SHF.R.U32.HI R11, RZ, 0x1, R11 ;  /* 0x00000001ff0b7819 */ /* 0x000fe4000001160b */
[----:B-1----:R-:W-:Y:S02]  /*2520*/  LEA.HI.X.SX32 R25, R110, R3, 0x1, P1 ;  /* 0x000000036e197211 */ /* 0x002fe400008f0eff */
[----:B------:R-:W-:-:S02]  /*2530*/  LEA R13, P1, R4, c[0x0][0x170], 0x1 ;  /* 0x00005c00040d7a11 */ /* 0x000fc400078208ff */
[----:B--2---:R-:W-:Y:S02]  /*2540*/  SHF.R.U32.HI R9, RZ, 0x2, R6 ;  /* 0x00000002ff097819 */ /* 0x004fe40000011606 */
[----:B------:R-:W-:-:S05]  /*2550*/  LOP3.LUT R6, R6, 0x3, RZ, 0xc0, !PT ;  /* 0x0000000306067812 */ /* 0x000fca00078ec0ff */
[----:B------:R-:W-:Y:S01]  /*2560*/  IMAD.WIDE.U32 R6, R9, R11, R6 ;  /* 0x0000000b09067225 */ /* 0x000fe200078e0006 */
[----:B------:R-:W-:-:S04]  /*2570*/  LEA.HI.X R9, R4, c[0x0][0x174], R25, 0x1, P1 ;  /* 0x00005d0004097a11 */ /* 0x000fc800008f0c19 */
[----:B------:R-:W-:-:S04]  /*2580*/  LEA R8, P1, R6, R13, 0x2 ;  /* 0x0000000d06087211 */ /* 0x000fc800078210ff */
[----:B------:R-:W-:-:S05]  /*2590*/  LEA.HI.X R9, R6, R9, R7, 0x2, P1 ;  /* 0x0000000906097211 */ /* 0x000fca00008f1407 */
[----:B------:R-:W-:Y:S01]  /*25a0*/  IMAD.WIDE.U32 R6, R11, 0x20, R8 ;  /* 0x000000200b067825 */ /* 0x000fe200078e0008 */
[----:B------:R1:W-:Y:S04]  /*25b0*/  STG.E [R8.64], R16 ;  /* 0x0000001008007986 */ /* 0x0003e8000c101904 */
[----:B------:R1:W-:Y:S04]  /*25c0*/  STG.E [R6.64], R17 ;  /* 0x0000001106007986 */ /* 0x0003e8000c101904 */
[----:B------:R1:W-:Y:S04]  /*25d0*/  STG.E [R8.64+0x10], R92 ;  /* 0x0000105c08007986 */ /* 0x0003e8000c101904 */
[----:B------:R1:W-:Y:S02]  /*25e0*/  STG.E [R6.64+0x10], R93 ;  /* 0x0000105d06007986 */ /* 0x0003e4000c101904 */
.L_x_25:
[----:B------:R-:W-:Y:S02]  /*25f0*/  ISETP.GE.OR P6, PT, R0, c[0x0][0x17c], P0 ;  /* 0x00005f0000007a0c */ /* 0x000fe400007c6670 */
[----:B------:R-:W-:-:S02]  /*2600*/  IADD3 R4, R110, 0x30, RZ ;  /* 0x000000306e047810 */ /* 0x000fc40007ffe0ff */
[C---:B------:R-:W-:Y:S02]  /*2610*/  IADD3 R10, R110.reuse, 0x40, RZ ;  /* 0x000000406e0a7810 */ /* 0x040fe40007ffe0ff */
[C---:B------:R-:W-:Y:S02]  /*2620*/  IADD3 R12, R110.reuse, 0x50, RZ ;  /* 0x000000506e0c7810 */ /* 0x040fe40007ffe0ff */
[C---:B-1----:R-:W-:Y:S02]  /*2630*/  IADD3 R16, R110.reuse, 0x60, RZ ;  /* 0x000000606e107810 */ /* 0x042fe40007ffe0ff */
[----:B------:R-:W-:Y:S02]  /*2640*/  IADD3 R110, R110, 0x70, RZ ;  /* 0x000000706e6e7810 */ /* 0x000fe40007ffe0ff */
[----:B------:R-:W-:Y:S02]  /*2650*/  ISETP.GE.OR P5, PT, R2, c[0x0][0x17c], P0 ;  /* 0x00005f0002007a0c */ /* 0x000fe400007a6670 */
[----:B------:R-:W-:-:S02]  /*2660*/  ISETP.GE.OR P4, PT, R4, c[0x0][0x17c], P0 ;  /* 0x00005f0004007a0c */ /* 0x000fc40000786670 */
[----:B------:R-:W-:Y:S02]  /*2670*/  ISETP.GE.OR P3, PT, R10, c[0x0][0x17c], P0 ;  /* 0x00005f000a007a0c */ /* 0x000fe40000766670 */
[----:B------:R-:W-:Y:S02]  /*2680*/  ISETP.GE.OR P2, PT, R12, c[0x0][0x17c], P0 ;  /* 0x00005f000c007a0c */ /* 0x000fe40000746670 */
[----:B------:R-:W-:Y:S02]  /*2690*/  ISETP.GE.OR P1, PT, R16, c[0x0][0x17c], P0 ;  /* 0x00005f0010007a0c */ /* 0x000fe40000726670 */
[----:B------:R-:W-:Y:S01]  /*26a0*/  ISETP.GE.OR P0, PT, R110, c[0x0][0x17c], P0 ;  /* 0x00005f006e007a0c */ /* 0x000fe20000706670 */
[----:B------:R-:W-:Y:S07]  /*26b0*/  @P6 BRA `(.L_x_26) ;  /* 0x0000013000006947 */ /* 0x000fee0003800000 */
[----:B------:R-:W1:Y:S01]  /*26c0*/  S2R R6, SR_LANEID ;  /* 0x0000000000067919 */ /* 0x000e620000000000 */
[----:B------:R-:W-:Y:S01]  /*26d0*/  IMAD.MOV.U32 R7, RZ, RZ, c[0x0][0x17c] ;  /* 0x00005f00ff077624 */ /* 0x000fe200078e00ff */
[----:B------:R-:W-:Y:S01]  /*26e0*/  IADD3 R13, P6, R5, R0, RZ ;  /* 0x00000000050d7210 */ /* 0x000fe20007fde0ff */
[----:B------:R-:W-:Y:S03]  /*26f0*/  WARPSYNC 0xffffffff ;  /* 0xffffffff00007948 */ /* 0x000fe60003800000 */
[----:B------:R-:W-:Y:S01]  /*2700*/  SHF.R.U32.HI R17, RZ, 0x1, R7 ;  /* 0x00000001ff117819 */ /* 0x000fe20000011607 */
[----:B------:R-:W-:Y:S01]  /*2710*/  IMAD.MOV.U32 R7, RZ, RZ, RZ ;  /* 0x000000ffff077224 */ /* 0x000fe200078e00ff */
[----:B------:R-:W-:-:S02]  /*2720*/  LEA.HI.X.SX32 R0, R0, R3, 0x1, P6 ;  /* 0x0000000300007211 */ /* 0x000fc400030f0eff */
[----:B------:R-:W-:Y:S02]  /*2730*/  LEA R11, P6, R13, c[0x0][0x170], 0x1 ;  /* 0x00005c000d0b7a11 */ /* 0x000fe400078c08ff */
[----:B-1----:R-:W-:Y:S02]  /*2740*/  SHF.R.U32.HI R9, RZ, 0x2, R6 ;  /* 0x00000002ff097819 */ /* 0x002fe40000011606 */
        /* <DEDUP_REMOVED lines=10> */
.L_x_26:
[----:B------:R-:W-:Y:S05]  /*27f0*/  @P5 BRA `(.L_x_27) ;  /* 0x0000013000005947 */ /* 0x000fea0003800000 */
[----:B-1----:R-:W1:Y:S01]  /*2800*/  S2R R6, SR_LANEID ;  /* 0x0000000000067919 */ /* 0x002e620000000000 */
        /* <DEDUP_REMOVED lines=18> */
.L_x_27:
[----:B------:R-:W-:Y:S05]  /*2930*/  @P4 BRA `(.L_x_28) ;  /* 0x0000013000004947 */ /* 0x000fea0003800000 */
[----:B-1----:R-:W1:Y:S01]  /*2940*/  S2R R6, SR_LANEID ;  /* 0x0000000000067919 */ /* 0x002e620000000000 */
[----:B------:R-:W-:Y:S01]  /*2950*/  IMAD.MOV.U32 R2, RZ, RZ, c[0x0][0x17c] ;  /* 0x00005f00ff027624 */ /* 0x000fe200078e00ff */
[----:B------:R-:W-:Y:S01]  /*2960*/  IADD3 R0, P4, R5, R4, RZ ;  /* 0x0000000405007210 */ /* 0x000fe20007f9e0ff */
[----:B------:R-:W-:Y:S01]  /*2970*/  IMAD.MOV.U32 R7, RZ, RZ, RZ ;  /* 0x000000ffff077224 */ /* 0x000fe200078e00ff */
[----:B------:R-:W-:Y:S02]  /*2980*/  WARPSYNC 0xffffffff ;  /* 0xffffffff00007948 */ /* 0x000fe40003800000 */
[----:B------:R-:W-:-:S02]  /*2990*/  SHF.R.U32.HI R15, RZ, 0x1, R2 ;  /* 0x00000001ff0f7819 */ /* 0x000fc40000011602 */
[----:B------:R-:W-:Y:S02]  /*29a0*/  LEA.HI.X.SX32 R13, R4, R3, 0x1, P4 ;  /* 0x00000003040d7211 */ /* 0x000fe400020f0eff */
        /* <DEDUP_REMOVED lines=12> */
.L_x_28:
        /* <DEDUP_REMOVED lines=20> */
.L_x_29:
        /* <DEDUP_REMOVED lines=20> */
.L_x_30:
        /* <DEDUP_REMOVED lines=20> */
.L_x_31:
[----:B------:R-:W-:Y:S05]  /*2e30*/  @P0 EXIT ;  /* 0x000000000000094d */ /* 0x000fea0003800000 */
[----:B------:R-:W2:Y:S01]  /*2e40*/  S2R R2, SR_LANEID ;  /* 0x0000000000027919 */ /* 0x000ea20000000000 */
[----:B------:R-:W-:Y:S01]  /*2e50*/  IMAD.MOV.U32 R4, RZ, RZ, c[0x0][0x17c] ;  /* 0x00005f00ff047624 */ /* 0x000fe200078e00ff */
[----:B------:R-:W-:Y:S01]  /*2e60*/  IADD3 R0, P0, R5, R110, RZ ;  /* 0x0000006e05007210 */ /* 0x000fe20007f1e0ff */
[----:B------:R-:W-:Y:S03]  /*2e70*/  WARPSYNC 0xffffffff ;  /* 0xffffffff00007948 */ /* 0x000fe60003800000 */
[----:B------:R-:W-:-:S02]  /*2e80*/  SHF.R.U32.HI R11, RZ, 0x1, R4 ;  /* 0x00000001ff0b7819 */ /* 0x000fc40000011604 */
[----:B-1----:R-:W-:Y:S01]  /*2e90*/  LEA.HI.X.SX32 R9, R110, R3, 0x1, P0 ;  /* 0x000000036e097211 */ /* 0x002fe200000f0eff */
[----:B------:R-:W-:Y:S01]  /*2ea0*/  IMAD.MOV.U32 R3, RZ, RZ, RZ ;  /* 0x000000ffff037224 */ /* 0x000fe200078e00ff */
[----:B------:R-:W-:Y:S02]  /*2eb0*/  LEA R7, P0, R0, c[0x0][0x170], 0x1 ;  /* 0x00005c0000077a11 */ /* 0x000fe400078008ff */
[----:B--2---:R-:W-:Y:S02]  /*2ec0*/  SHF.R.U32.HI R5, RZ, 0x2, R2 ;  /* 0x00000002ff057819 */ /* 0x004fe40000011602 */
[----:B------:R-:W-:-:S05]  /*2ed0*/  LOP3.LUT R2, R2, 0x3, RZ, 0xc0, !PT ;  /* 0x0000000302027812 */ /* 0x000fca00078ec0ff */
[----:B------:R-:W-:Y:S01]  /*2ee0*/  IMAD.WIDE.U32 R4, R5, R11, R2 ;  /* 0x0000000b05047225 */ /* 0x000fe200078e0002 */
[----:B------:R-:W-:-:S04]  /*2ef0*/  LEA.HI.X R3, R0, c[0x0][0x174], R9, 0x1, P0 ;  /* 0x00005d0000037a11 */ /* 0x000fc800000f0c09 */
[----:B------:R-:W-:-:S04]  /*2f00*/  LEA R2, P0, R4, R7, 0x2 ;  /* 0x0000000704027211 */ /* 0x000fc800078010ff */
[----:B------:R-:W-:-:S05]  /*2f10*/  LEA.HI.X R3, R4, R3, R5, 0x2, P0 ;  /* 0x0000000304037211 */ /* 0x000fca00000f1405 */
[----:B------:R-:W-:Y:S01]  /*2f20*/  IMAD.WIDE.U32 R4, R11, 0x20, R2 ;  /* 0x000000200b047825 */ /* 0x000fe200078e0002 */
[----:B------:R-:W-:Y:S04]  /*2f30*/  STG.E [R2.64], R20 ;  /* 0x0000001402007986 */ /* 0x000fe8000c101904 */
[----:B------:R-:W-:Y:S04]  /*2f40*/  STG.E [R4.64], R21 ;  /* 0x0000001504007986 */ /* 0x000fe8000c101904 */
[----:B------:R-:W-:Y:S04]  /*2f50*/  STG.E [R2.64+0x10], R18 ;  /* 0x0000101202007986 */ /* 0x000fe8000c101904 */
[----:B------:R-:W-:Y:S01]  /*2f60*/  STG.E [R4.64+0x10], R19 ;  /* 0x0000101304007986 */ /* 0x000fe2000c101904 */
[----:B------:R-:W-:Y:S05]  /*2f70*/  EXIT ;  /* 0x000000000000794d */ /* 0x000fea0003800000 */
.L_x_32:
[----:B------:R-:W-:-:S00]  /*2f80*/  BRA `(.L_x_32) ;  /* 0xfffffff000007947 */ /* 0x000fc0000383ffff */
[----:B------:R-:W-:-:S00]  /*2f90*/  NOP ;  /* 0x0000000000007918 */ /* 0x000fc00000000000 */
        /* <DEDUP_REMOVED lines=14> */
.L_x_33:


//--------------------- .nv.shared.gemm_mma_kernel --------------------------
	.section	.nv.shared.gemm_mma_kernel,"aw",@nobits
	.sectionflags	@""
	.align	16
